//
// Generated by NVIDIA NVVM Compiler
//
// Compiler Build ID: CL-36424714
// Cuda compilation tools, release 13.0, V13.0.88
// Based on NVVM 20.0.0
//

.version 9.0
.target sm_100
.address_size 64

	// .globl	_Z7kernel2PdS_ii
.extern .func __assertfail
(
	.param .b64 __assertfail_param_0,
	.param .b64 __assertfail_param_1,
	.param .b32 __assertfail_param_2,
	.param .b64 __assertfail_param_3,
	.param .b64 __assertfail_param_4
)
;
.global .align 1 .b8 __unnamed_1[68] = {118, 111, 105, 100, 32, 107, 101, 114, 110, 101, 108, 40, 100, 111, 117, 98, 108, 101, 32, 42, 44, 32, 100, 111, 117, 98, 108, 101, 32, 42, 44, 32, 105, 110, 116, 44, 32, 105, 110, 116, 41, 32, 91, 119, 105, 116, 104, 32, 105, 110, 116, 32, 98, 108, 111, 99, 107, 83, 105, 122, 101, 32, 61, 32, 51, 50, 93};
// _ZZ6kernelILi32EEvPdS0_iiE3buf has been demoted
.global .align 1 .b8 _ZN34_INTERNAL_80344e1b_4_k_cu_4d57ee824cuda3std3__45__cpo5beginE[1];
.global .align 1 .b8 _ZN34_INTERNAL_80344e1b_4_k_cu_4d57ee824cuda3std3__45__cpo3endE[1];
.global .align 1 .b8 _ZN34_INTERNAL_80344e1b_4_k_cu_4d57ee824cuda3std3__45__cpo6cbeginE[1];
.global .align 1 .b8 _ZN34_INTERNAL_80344e1b_4_k_cu_4d57ee824cuda3std3__45__cpo4cendE[1];
.global .align 1 .b8 _ZN34_INTERNAL_80344e1b_4_k_cu_4d57ee824cuda3std3__45__cpo6rbeginE[1];
.global .align 1 .b8 _ZN34_INTERNAL_80344e1b_4_k_cu_4d57ee824cuda3std3__45__cpo4rendE[1];
.global .align 1 .b8 _ZN34_INTERNAL_80344e1b_4_k_cu_4d57ee824cuda3std3__45__cpo7crbeginE[1];
.global .align 1 .b8 _ZN34_INTERNAL_80344e1b_4_k_cu_4d57ee824cuda3std3__45__cpo5crendE[1];
.global .align 1 .b8 _ZN34_INTERNAL_80344e1b_4_k_cu_4d57ee824cuda3std3__436_GLOBAL__N__80344e1b_4_k_cu_4d57ee826ignoreE[1];
.global .align 1 .b8 _ZN34_INTERNAL_80344e1b_4_k_cu_4d57ee824cuda3std3__419piecewise_constructE[1];
.global .align 1 .b8 _ZN34_INTERNAL_80344e1b_4_k_cu_4d57ee824cuda3std3__48in_placeE[1];
.global .align 1 .b8 _ZN34_INTERNAL_80344e1b_4_k_cu_4d57ee824cuda3std3__420unreachable_sentinelE[1];
.global .align 1 .b8 _ZN34_INTERNAL_80344e1b_4_k_cu_4d57ee824cuda3std3__47nulloptE[1];
.global .align 1 .b8 _ZN34_INTERNAL_80344e1b_4_k_cu_4d57ee824cuda3std3__48unexpectE[1];
.global .align 1 .b8 _ZN34_INTERNAL_80344e1b_4_k_cu_4d57ee824cuda3std6ranges3__45__cpo4swapE[1];
.global .align 1 .b8 _ZN34_INTERNAL_80344e1b_4_k_cu_4d57ee824cuda3std6ranges3__45__cpo9iter_moveE[1];
.global .align 1 .b8 _ZN34_INTERNAL_80344e1b_4_k_cu_4d57ee824cuda3std6ranges3__45__cpo5beginE[1];
.global .align 1 .b8 _ZN34_INTERNAL_80344e1b_4_k_cu_4d57ee824cuda3std6ranges3__45__cpo3endE[1];
.global .align 1 .b8 _ZN34_INTERNAL_80344e1b_4_k_cu_4d57ee824cuda3std6ranges3__45__cpo6cbeginE[1];
.global .align 1 .b8 _ZN34_INTERNAL_80344e1b_4_k_cu_4d57ee824cuda3std6ranges3__45__cpo4cendE[1];
.global .align 1 .b8 _ZN34_INTERNAL_80344e1b_4_k_cu_4d57ee824cuda3std6ranges3__45__cpo7advanceE[1];
.global .align 1 .b8 _ZN34_INTERNAL_80344e1b_4_k_cu_4d57ee824cuda3std6ranges3__45__cpo9iter_swapE[1];
.global .align 1 .b8 _ZN34_INTERNAL_80344e1b_4_k_cu_4d57ee824cuda3std6ranges3__45__cpo4nextE[1];
.global .align 1 .b8 _ZN34_INTERNAL_80344e1b_4_k_cu_4d57ee824cuda3std6ranges3__45__cpo4prevE[1];
.global .align 1 .b8 _ZN34_INTERNAL_80344e1b_4_k_cu_4d57ee824cuda3std6ranges3__45__cpo4dataE[1];
.global .align 1 .b8 _ZN34_INTERNAL_80344e1b_4_k_cu_4d57ee824cuda3std6ranges3__45__cpo5cdataE[1];
.global .align 1 .b8 _ZN34_INTERNAL_80344e1b_4_k_cu_4d57ee824cuda3std6ranges3__45__cpo4sizeE[1];
.global .align 1 .b8 _ZN34_INTERNAL_80344e1b_4_k_cu_4d57ee824cuda3std6ranges3__45__cpo5ssizeE[1];
.global .align 1 .b8 _ZN34_INTERNAL_80344e1b_4_k_cu_4d57ee824cuda3std6ranges3__45__cpo8distanceE[1];
.global .align 1 .b8 _ZN34_INTERNAL_80344e1b_4_k_cu_4d57ee826thrust24THRUST_300001_SM_1000_NS8cuda_cub3parE[1];
.global .align 1 .b8 _ZN34_INTERNAL_80344e1b_4_k_cu_4d57ee826thrust24THRUST_300001_SM_1000_NS8cuda_cub10par_nosyncE[1];
.global .align 1 .b8 _ZN34_INTERNAL_80344e1b_4_k_cu_4d57ee826thrust24THRUST_300001_SM_1000_NS6system6detail10sequential3seqE[1];
.global .align 1 .b8 _ZN34_INTERNAL_80344e1b_4_k_cu_4d57ee826thrust24THRUST_300001_SM_1000_NS12placeholders2_1E[1];
.global .align 1 .b8 _ZN34_INTERNAL_80344e1b_4_k_cu_4d57ee826thrust24THRUST_300001_SM_1000_NS12placeholders2_2E[1];
.global .align 1 .b8 _ZN34_INTERNAL_80344e1b_4_k_cu_4d57ee826thrust24THRUST_300001_SM_1000_NS12placeholders2_3E[1];
.global .align 1 .b8 _ZN34_INTERNAL_80344e1b_4_k_cu_4d57ee826thrust24THRUST_300001_SM_1000_NS12placeholders2_4E[1];
.global .align 1 .b8 _ZN34_INTERNAL_80344e1b_4_k_cu_4d57ee826thrust24THRUST_300001_SM_1000_NS12placeholders2_5E[1];
.global .align 1 .b8 _ZN34_INTERNAL_80344e1b_4_k_cu_4d57ee826thrust24THRUST_300001_SM_1000_NS12placeholders2_6E[1];
.global .align 1 .b8 _ZN34_INTERNAL_80344e1b_4_k_cu_4d57ee826thrust24THRUST_300001_SM_1000_NS12placeholders2_7E[1];
.global .align 1 .b8 _ZN34_INTERNAL_80344e1b_4_k_cu_4d57ee826thrust24THRUST_300001_SM_1000_NS12placeholders2_8E[1];
.global .align 1 .b8 _ZN34_INTERNAL_80344e1b_4_k_cu_4d57ee826thrust24THRUST_300001_SM_1000_NS12placeholders2_9E[1];
.global .align 1 .b8 _ZN34_INTERNAL_80344e1b_4_k_cu_4d57ee826thrust24THRUST_300001_SM_1000_NS12placeholders3_10E[1];
.global .align 1 .b8 _ZN34_INTERNAL_80344e1b_4_k_cu_4d57ee826thrust24THRUST_300001_SM_1000_NS3seqE[1];
.global .align 1 .b8 $str[25] = {98, 108, 111, 99, 107, 68, 105, 109, 46, 120, 32, 61, 61, 32, 98, 108, 111, 99, 107, 68, 105, 109, 46, 121};
.global .align 1 .b8 $str$1[27] = {47, 116, 109, 112, 47, 115, 97, 115, 115, 95, 99, 117, 95, 48, 122, 97, 95, 106, 103, 50, 97, 47, 107, 46, 99, 117};
.global .align 1 .b8 $str$2[22] = {98, 108, 111, 99, 107, 68, 105, 109, 46, 120, 61, 61, 98, 108, 111, 99, 107, 83, 105, 122, 101};
.global .align 1 .b8 $str$3[10] = {116, 105, 100, 120, 32, 60, 32, 120, 115};

.visible .entry _Z7kernel2PdS_ii(
	.param .u64 .ptr .align 1 _Z7kernel2PdS_ii_param_0,
	.param .u64 .ptr .align 1 _Z7kernel2PdS_ii_param_1,
	.param .u32 _Z7kernel2PdS_ii_param_2,
	.param .u32 _Z7kernel2PdS_ii_param_3
)
{
	.reg .pred 	%p<7>;
	.reg .b32 	%r<55>;
	.reg .b64 	%rd<23>;
	.reg .b64 	%fd<6>;

	ld.param.u64 	%rd3, [_Z7kernel2PdS_ii_param_0];
	ld.param.u64 	%rd4, [_Z7kernel2PdS_ii_param_1];
	ld.param.u32 	%r13, [_Z7kernel2PdS_ii_param_2];
	ld.param.u32 	%r14, [_Z7kernel2PdS_ii_param_3];
	cvta.to.global.u64 	%rd1, %rd3;
	cvta.to.global.u64 	%rd2, %rd4;
	mov.u32 	%r15, %tid.x;
	mov.u32 	%r16, %nctaid.x;
	mov.u32 	%r17, %ntid.x;
	mul.lo.s32 	%r1, %r16, %r17;
	mov.u32 	%r18, %ctaid.x;
	mad.lo.s32 	%r53, %r18, %r17, %r15;
	mul.lo.s32 	%r3, %r14, %r13;
	setp.ge.s32 	%p1, %r53, %r3;
	@%p1 bra 	$L__BB0_7;
	add.s32 	%r19, %r53, %r1;
	max.s32 	%r20, %r3, %r19;
	setp.lt.s32 	%p2, %r19, %r3;
	selp.u32 	%r21, 1, 0, %p2;
	add.s32 	%r22, %r19, %r21;
	sub.s32 	%r23, %r20, %r22;
	div.u32 	%r24, %r23, %r1;
	add.s32 	%r4, %r24, %r21;
	and.b32  	%r25, %r4, 3;
	setp.eq.s32 	%p3, %r25, 3;
	@%p3 bra 	$L__BB0_4;
	add.s32 	%r26, %r4, 1;
	and.b32  	%r27, %r26, 3;
	neg.s32 	%r51, %r27;
$L__BB0_3:
	.pragma "nounroll";
	mul.wide.s32 	%rd5, %r53, 8;
	add.s64 	%rd6, %rd2, %rd5;
	div.s32 	%r28, %r53, %r14;
	mul.lo.s32 	%r29, %r28, %r14;
	sub.s32 	%r30, %r53, %r29;
	mad.lo.s32 	%r31, %r30, %r13, %r28;
	ld.global.f64 	%fd1, [%rd6];
	mul.wide.s32 	%rd7, %r31, 8;
	add.s64 	%rd8, %rd1, %rd7;
	st.global.f64 	[%rd8], %fd1;
	add.s32 	%r53, %r53, %r1;
	add.s32 	%r51, %r51, 1;
	setp.ne.s32 	%p4, %r51, 0;
	@%p4 bra 	$L__BB0_3;
$L__BB0_4:
	setp.lt.u32 	%p5, %r4, 3;
	@%p5 bra 	$L__BB0_7;
	mul.wide.s32 	%rd13, %r1, 8;
$L__BB0_6:
	div.s32 	%r32, %r53, %r14;
	mul.lo.s32 	%r33, %r32, %r14;
	sub.s32 	%r34, %r53, %r33;
	mad.lo.s32 	%r35, %r34, %r13, %r32;
	mul.wide.s32 	%rd9, %r53, 8;
	add.s64 	%rd10, %rd2, %rd9;
	ld.global.f64 	%fd2, [%rd10];
	mul.wide.s32 	%rd11, %r35, 8;
	add.s64 	%rd12, %rd1, %rd11;
	st.global.f64 	[%rd12], %fd2;
	add.s32 	%r36, %r53, %r1;
	div.s32 	%r37, %r36, %r14;
	mul.lo.s32 	%r38, %r37, %r14;
	sub.s32 	%r39, %r36, %r38;
	mad.lo.s32 	%r40, %r39, %r13, %r37;
	add.s64 	%rd14, %rd10, %rd13;
	ld.global.f64 	%fd3, [%rd14];
	mul.wide.s32 	%rd15, %r40, 8;
	add.s64 	%rd16, %rd1, %rd15;
	st.global.f64 	[%rd16], %fd3;
	add.s32 	%r41, %r36, %r1;
	div.s32 	%r42, %r41, %r14;
	mul.lo.s32 	%r43, %r42, %r14;
	sub.s32 	%r44, %r41, %r43;
	mad.lo.s32 	%r45, %r44, %r13, %r42;
	add.s64 	%rd17, %rd14, %rd13;
	ld.global.f64 	%fd4, [%rd17];
	mul.wide.s32 	%rd18, %r45, 8;
	add.s64 	%rd19, %rd1, %rd18;
	st.global.f64 	[%rd19], %fd4;
	add.s32 	%r46, %r41, %r1;
	div.s32 	%r47, %r46, %r14;
	mul.lo.s32 	%r48, %r47, %r14;
	sub.s32 	%r49, %r46, %r48;
	mad.lo.s32 	%r50, %r49, %r13, %r47;
	add.s64 	%rd20, %rd17, %rd13;
	ld.global.f64 	%fd5, [%rd20];
	mul.wide.s32 	%rd21, %r50, 8;
	add.s64 	%rd22, %rd1, %rd21;
	st.global.f64 	[%rd22], %fd5;
	add.s32 	%r53, %r46, %r1;
	setp.lt.s32 	%p6, %r53, %r3;
	@%p6 bra 	$L__BB0_6;
$L__BB0_7:
	ret;

}
	// .globl	_Z6kernelILi32EEvPdS0_ii
.visible .entry _Z6kernelILi32EEvPdS0_ii(
	.param .u64 .ptr .align 1 _Z6kernelILi32EEvPdS0_ii_param_0,
	.param .u64 .ptr .align 1 _Z6kernelILi32EEvPdS0_ii_param_1,
	.param .u32 _Z6kernelILi32EEvPdS0_ii_param_2,
	.param .u32 _Z6kernelILi32EEvPdS0_ii_param_3
)
{
	.reg .pred 	%p<8>;
	.reg .b32 	%r<46>;
	.reg .b64 	%rd<27>;
	.reg .b64 	%fd<3>;
	// demoted variable
	.shared .align 8 .b8 _ZZ6kernelILi32EEvPdS0_iiE3buf[8448];
	ld.param.u64 	%rd3, [_Z6kernelILi32EEvPdS0_ii_param_0];
	ld.param.u64 	%rd4, [_Z6kernelILi32EEvPdS0_ii_param_1];
	ld.param.u32 	%r20, [_Z6kernelILi32EEvPdS0_ii_param_2];
	ld.param.u32 	%r21, [_Z6kernelILi32EEvPdS0_ii_param_3];
	mov.u32 	%r1, %ntid.x;
	mov.u32 	%r2, %ntid.y;
	setp.eq.s32 	%p1, %r1, %r2;
	@%p1 bra 	$L__BB1_2;
	mov.u64 	%rd5, $str;
	cvta.global.u64 	%rd6, %rd5;
	mov.u64 	%rd7, $str$1;
	cvta.global.u64 	%rd8, %rd7;
	mov.u64 	%rd9, __unnamed_1;
	cvta.global.u64 	%rd10, %rd9;
	{ // callseq 0, 0
	.param .b64 param0;
	st.param.b64 	[param0], %rd6;
	.param .b64 param1;
	st.param.b64 	[param1], %rd8;
	.param .b32 param2;
	st.param.b32 	[param2], 49;
	.param .b64 param3;
	st.param.b64 	[param3], %rd10;
	.param .b64 param4;
	st.param.b64 	[param4], 1;
	call.uni 
	__assertfail, 
	(
	param0, 
	param1, 
	param2, 
	param3, 
	param4
	);
	} // callseq 0
$L__BB1_2:
	setp.eq.s32 	%p2, %r1, 32;
	@%p2 bra 	$L__BB1_4;
	mov.u64 	%rd11, $str$2;
	cvta.global.u64 	%rd12, %rd11;
	mov.u64 	%rd13, $str$1;
	cvta.global.u64 	%rd14, %rd13;
	mov.u64 	%rd15, __unnamed_1;
	cvta.global.u64 	%rd16, %rd15;
	{ // callseq 1, 0
	.param .b64 param0;
	st.param.b64 	[param0], %rd12;
	.param .b64 param1;
	st.param.b64 	[param1], %rd14;
	.param .b32 param2;
	st.param.b32 	[param2], 50;
	.param .b64 param3;
	st.param.b64 	[param3], %rd16;
	.param .b64 param4;
	st.param.b64 	[param4], 1;
	call.uni 
	__assertfail, 
	(
	param0, 
	param1, 
	param2, 
	param3, 
	param4
	);
	} // callseq 1
$L__BB1_4:
	mov.u32 	%r3, %tid.x;
	mov.u32 	%r4, %tid.y;
	mov.u32 	%r22, %ctaid.y;
	mad.lo.s32 	%r44, %r2, %r22, %r4;
	setp.ge.s32 	%p3, %r44, %r20;
	@%p3 bra 	$L__BB1_12;
	mov.u32 	%r23, %ctaid.x;
	mad.lo.s32 	%r6, %r1, %r23, %r3;
	mov.u32 	%r24, _ZZ6kernelILi32EEvPdS0_iiE3buf;
	mad.lo.s32 	%r25, %r3, 264, %r24;
	shl.b32 	%r26, %r4, 3;
	add.s32 	%r7, %r25, %r26;
	add.s32 	%r8, %r20, %r4;
	add.s32 	%r9, %r21, %r3;
	cvta.to.global.u64 	%rd1, %rd4;
	cvta.to.global.u64 	%rd2, %rd3;
	mov.u32 	%r27, %nctaid.y;
	mul.lo.s32 	%r10, %r2, %r27;
	mov.u32 	%r28, %nctaid.x;
	mul.lo.s32 	%r11, %r1, %r28;
	mov.u64 	%rd19, $str$3;
	mov.u64 	%rd21, $str$1;
	mov.u64 	%rd23, __unnamed_1;
$L__BB1_6:
	setp.ge.s32 	%p4, %r6, %r21;
	@%p4 bra 	$L__BB1_11;
	mul.lo.s32 	%r13, %r44, %r21;
	sub.s32 	%r29, %r8, %r44;
	min.s32 	%r14, %r29, 32;
	sub.s32 	%r15, %r44, %r4;
	mov.u32 	%r45, %r6;
$L__BB1_8:
	add.s32 	%r30, %r45, %r13;
	mul.wide.s32 	%rd17, %r30, 8;
	add.s64 	%rd18, %rd1, %rd17;
	ld.global.f64 	%fd1, [%rd18];
	st.shared.f64 	[%r7], %fd1;
	bar.sync 	0;
	sub.s32 	%r31, %r9, %r45;
	min.s32 	%r17, %r31, 32;
	setp.lt.s32 	%p5, %r3, %r17;
	@%p5 bra 	$L__BB1_10;
	cvta.global.u64 	%rd20, %rd19;
	cvta.global.u64 	%rd22, %rd21;
	cvta.global.u64 	%rd24, %rd23;
	{ // callseq 2, 0
	.param .b64 param0;
	st.param.b64 	[param0], %rd20;
	.param .b64 param1;
	st.param.b64 	[param1], %rd22;
	.param .b32 param2;
	st.param.b32 	[param2], 64;
	.param .b64 param3;
	st.param.b64 	[param3], %rd24;
	.param .b64 param4;
	st.param.b64 	[param4], 1;
	call.uni 
	__assertfail, 
	(
	param0, 
	param1, 
	param2, 
	param3, 
	param4
	);
	} // callseq 2
$L__BB1_10:
	mad.lo.s32 	%r32, %r17, %r4, %r3;
	div.s32 	%r33, %r32, %r14;
	mul.lo.s32 	%r34, %r33, %r14;
	sub.s32 	%r35, %r32, %r34;
	sub.s32 	%r36, %r45, %r3;
	mov.u32 	%r37, _ZZ6kernelILi32EEvPdS0_iiE3buf;
	mad.lo.s32 	%r38, %r33, 264, %r37;
	shl.b32 	%r39, %r35, 3;
	add.s32 	%r40, %r38, %r39;
	ld.shared.f64 	%fd2, [%r40];
	add.s32 	%r41, %r36, %r33;
	add.s32 	%r42, %r15, %r35;
	mad.lo.s32 	%r43, %r41, %r20, %r42;
	mul.wide.s32 	%rd25, %r43, 8;
	add.s64 	%rd26, %rd2, %rd25;
	st.global.f64 	[%rd26], %fd2;
	bar.sync 	0;
	add.s32 	%r45, %r45, %r11;
	setp.lt.s32 	%p6, %r45, %r21;
	@%p6 bra 	$L__BB1_8;
$L__BB1_11:
	add.s32 	%r44, %r44, %r10;
	setp.lt.s32 	%p7, %r44, %r20;
	@%p7 bra 	$L__BB1_6;
$L__BB1_12:
	ret;

}
	// .globl	_ZN3cub18CUB_300001_SM_10006detail11EmptyKernelIvEEvv
.visible .entry _ZN3cub18CUB_300001_SM_10006detail11EmptyKernelIvEEvv()
{


	ret;

}
	// .globl	_ZN3cub18CUB_300001_SM_10006detail8for_each13static_kernelINS2_12policy_hub_t12policy_500_tEmN6thrust24THRUST_300001_SM_1000_NS8cuda_cub20__uninitialized_fill7functorINS7_10device_ptrIdEEdEEEEvT0_T1_
.visible .entry _ZN3cub18CUB_300001_SM_10006detail8for_each13static_kernelINS2_12policy_hub_t12policy_500_tEmN6thrust24THRUST_300001_SM_1000_NS8cuda_cub20__uninitialized_fill7functorINS7_10device_ptrIdEEdEEEEvT0_T1_(
	.param .u64 _ZN3cub18CUB_300001_SM_10006detail8for_each13static_kernelINS2_12policy_hub_t12policy_500_tEmN6thrust24THRUST_300001_SM_1000_NS8cuda_cub20__uninitialized_fill7functorINS7_10device_ptrIdEEdEEEEvT0_T1__param_0,
	.param .align 8 .b8 _ZN3cub18CUB_300001_SM_10006detail8for_each13static_kernelINS2_12policy_hub_t12policy_500_tEmN6thrust24THRUST_300001_SM_1000_NS8cuda_cub20__uninitialized_fill7functorINS7_10device_ptrIdEEdEEEEvT0_T1__param_1[16]
)
.maxntid 256
{
	.reg .pred 	%p<4>;
	.reg .b32 	%r<5>;
	.reg .b64 	%rd<16>;
	.reg .b64 	%fd<3>;

	ld.param.f64 	%fd2, [_ZN3cub18CUB_300001_SM_10006detail8for_each13static_kernelINS2_12policy_hub_t12policy_500_tEmN6thrust24THRUST_300001_SM_1000_NS8cuda_cub20__uninitialized_fill7functorINS7_10device_ptrIdEEdEEEEvT0_T1__param_1+8];
	ld.param.u64 	%rd4, [_ZN3cub18CUB_300001_SM_10006detail8for_each13static_kernelINS2_12policy_hub_t12policy_500_tEmN6thrust24THRUST_300001_SM_1000_NS8cuda_cub20__uninitialized_fill7functorINS7_10device_ptrIdEEdEEEEvT0_T1__param_1];
	ld.param.u64 	%rd5, [_ZN3cub18CUB_300001_SM_10006detail8for_each13static_kernelINS2_12policy_hub_t12policy_500_tEmN6thrust24THRUST_300001_SM_1000_NS8cuda_cub20__uninitialized_fill7functorINS7_10device_ptrIdEEdEEEEvT0_T1__param_0];
	mov.u32 	%r2, %ctaid.x;
	mul.wide.u32 	%rd1, %r2, 512;
	sub.s64 	%rd2, %rd5, %rd1;
	setp.lt.u64 	%p1, %rd2, 512;
	@%p1 bra 	$L__BB3_2;
	mov.u32 	%r4, %tid.x;
	cvta.to.global.u64 	%rd11, %rd4;
	cvt.u64.u32 	%rd12, %r4;
	add.s64 	%rd13, %rd1, %rd12;
	shl.b64 	%rd14, %rd13, 3;
	add.s64 	%rd15, %rd11, %rd14;
	st.global.f64 	[%rd15], %fd2;
	st.global.f64 	[%rd15+2048], %fd2;
	bra.uni 	$L__BB3_6;
$L__BB3_2:
	cvta.to.global.u64 	%rd6, %rd4;
	mov.u32 	%r1, %tid.x;
	cvt.u64.u32 	%rd7, %r1;
	setp.le.u64 	%p2, %rd2, %rd7;
	add.s64 	%rd8, %rd1, %rd7;
	shl.b64 	%rd9, %rd8, 3;
	add.s64 	%rd3, %rd6, %rd9;
	@%p2 bra 	$L__BB3_4;
	st.global.f64 	[%rd3], %fd2;
$L__BB3_4:
	add.s32 	%r3, %r1, 256;
	cvt.u64.u32 	%rd10, %r3;
	setp.le.u64 	%p3, %rd2, %rd10;
	@%p3 bra 	$L__BB3_6;
	st.global.f64 	[%rd3+2048], %fd2;
$L__BB3_6:
	ret;

}


// ===== COMPILED SASS (sm_100) =====

	.target	sm_100

	.elftype	@"ET_EXEC"


//--------------------- .note.nv.tkinfo           --------------------------
	.section	.note.nv.tkinfo,"",@"SHT_NOTE"
	.sectionflags	@"SHF_NOTE_NV_TKINFO"
	.tkinfo
        /*0018*/ 	.word	0x00000002
        /*0030*/ 	.string	""
        /*0030*/ 	.string	"ptxas"
        /*0030*/ 	.string	"Cuda compilation tools, release 13.0, V13.0.88"
        /*0030*/ 	.string	"Build cuda_13.0.r13.0/compiler.36424714_0"
        /*0030*/ 	.string	"-arch sm_100 -m 64 "



//--------------------- .note.nv.cuinfo           --------------------------
	.section	.note.nv.cuinfo,"",@"SHT_NOTE"
	.sectionflags	@"SHF_NOTE_NV_CUINFO"
        /*0018*/ 	.short	0x0002
        /*001a*/ 	.short	0x0064
        /*001c*/ 	.short	0x0082
	.zero		2


//--------------------- .nv.info                  --------------------------
	.section	.nv.info,"",@"SHT_CUDA_INFO"
	.align	4


	//----- nvinfo : EIATTR_REGCOUNT
	.align		4
        /*0000*/ 	.byte	0x04, 0x2f
        /*0002*/ 	.short	(.L_49 - .L_48)
	.align		4
.L_48:
        /*0004*/ 	.word	index@(_Z7kernel2PdS_ii)
        /*0008*/ 	.word	0x0000001b


	//----- nvinfo : EIATTR_FRAME_SIZE
	.align		4
.L_49:
        /*000c*/ 	.byte	0x04, 0x11
        /*000e*/ 	.short	(.L_51 - .L_50)
	.align		4
.L_50:
        /*0010*/ 	.word	index@(_Z7kernel2PdS_ii)
        /*0014*/ 	.word	0x00000000


	//----- nvinfo : EIATTR_REGCOUNT
	.align		4
.L_51:
        /*0018*/ 	.byte	0x04, 0x2f
        /*001a*/ 	.short	(.L_53 - .L_52)
	.align		4
.L_52:
        /*001c*/ 	.word	index@(_Z6kernelILi32EEvPdS0_ii)
        /*0020*/ 	.word	0x00000022


	//----- nvinfo : EIATTR_FRAME_SIZE
	.align		4
.L_53:
        /*0024*/ 	.byte	0x04, 0x11
        /*0026*/ 	.short	(.L_55 - .L_54)
	.align		4
.L_54:
        /*0028*/ 	.word	index@(_Z6kernelILi32EEvPdS0_ii)
        /*002c*/ 	.word	0x00000000


	//----- nvinfo : EIATTR_REGCOUNT
	.align		4
.L_55:
        /*0030*/ 	.byte	0x04, 0x2f
        /*0032*/ 	.short	(.L_57 - .L_56)
	.align		4
.L_56:
        /*0034*/ 	.word	index@(_ZN3cub18CUB_300001_SM_10006detail11EmptyKernelIvEEvv)
        /*0038*/ 	.word	0x00000004


	//----- nvinfo : EIATTR_FRAME_SIZE
	.align		4
.L_57:
        /*003c*/ 	.byte	0x04, 0x11
        /*003e*/ 	.short	(.L_59 - .L_58)
	.align		4
.L_58:
        /*0040*/ 	.word	index@(_ZN3cub18CUB_300001_SM_10006detail11EmptyKernelIvEEvv)
        /*0044*/ 	.word	0x00000000


	//----- nvinfo : EIATTR_REGCOUNT
	.align		4
.L_59:
        /*0048*/ 	.byte	0x04, 0x2f
        /*004a*/ 	.short	(.L_61 - .L_60)
	.align		4
.L_60:
        /*004c*/ 	.word	index@(_ZN3cub18CUB_300001_SM_10006detail8for_each13static_kernelINS2_12policy_hub_t12policy_500_tEmN6thrust24THRUST_300001_SM_1000_NS8cuda_cub20__uninitialized_fill7functorINS7_10device_ptrIdEEdEEEEvT0_T1_)
        /*0050*/ 	.word	0x00000009


	//----- nvinfo : EIATTR_FRAME_SIZE
	.align		4
.L_61:
        /*0054*/ 	.byte	0x04, 0x11
        /*0056*/ 	.short	(.L_63 - .L_62)
	.align		4
.L_62:
        /*0058*/ 	.word	index@(_ZN3cub18CUB_300001_SM_10006detail8for_each13static_kernelINS2_12policy_hub_t12policy_500_tEmN6thrust24THRUST_300001_SM_1000_NS8cuda_cub20__uninitialized_fill7functorINS7_10device_ptrIdEEdEEEEvT0_T1_)
        /*005c*/ 	.word	0x00000000


	//----- nvinfo : EIATTR_MIN_STACK_SIZE
	.align		4
.L_63:
        /*0060*/ 	.byte	0x04, 0x12
        /*0062*/ 	.short	(.L_65 - .L_64)
	.align		4
.L_64:
        /*0064*/ 	.word	index@(_ZN3cub18CUB_300001_SM_10006detail8for_each13static_kernelINS2_12policy_hub_t12policy_500_tEmN6thrust24THRUST_300001_SM_1000_NS8cuda_cub20__uninitialized_fill7functorINS7_10device_ptrIdEEdEEEEvT0_T1_)
        /*0068*/ 	.word	0x00000000


	//----- nvinfo : EIATTR_MIN_STACK_SIZE
	.align		4
.L_65:
        /*006c*/ 	.byte	0x04, 0x12
        /*006e*/ 	.short	(.L_67 - .L_66)
	.align		4
.L_66:
        /*0070*/ 	.word	index@(_ZN3cub18CUB_300001_SM_10006detail11EmptyKernelIvEEvv)
        /*0074*/ 	.word	0x00000000


	//----- nvinfo : EIATTR_MIN_STACK_SIZE
	.align		4
.L_67:
        /*0078*/ 	.byte	0x04, 0x12
        /*007a*/ 	.short	(.L_69 - .L_68)
	.align		4
.L_68:
        /*007c*/ 	.word	index@(_Z6kernelILi32EEvPdS0_ii)
        /*0080*/ 	.word	0x00000000


	//----- nvinfo : EIATTR_MIN_STACK_SIZE
	.align		4
.L_69:
        /*0084*/ 	.byte	0x04, 0x12
        /*0086*/ 	.short	(.L_71 - .L_70)
	.align		4
.L_70:
        /*0088*/ 	.word	index@(_Z7kernel2PdS_ii)
        /*008c*/ 	.word	0x00000000
.L_71:


//--------------------- .nv.compat                --------------------------
	.section	.nv.compat,"",@"SHT_CUDA_COMPAT_INFO"
	.align	4
        /*0000*/ 	.byte	0x02, 0x09, 0x00, 0x00, 0x02, 0x02, 0x01, 0x00, 0x02, 0x05, 0x05, 0x00, 0x03, 0x07, 0x01, 0x01
        /*0010*/ 	.byte	0x02, 0x03, 0x00, 0x00, 0x02, 0x06, 0x01, 0x00, 0x04, 0x0b, 0x08, 0x00, 0x09, 0x00, 0x00, 0x00
        /*0020*/ 	.byte	0x00, 0x00, 0x00, 0x00


//--------------------- .nv.info._ZN3cub18CUB_300001_SM_10006detail8for_each13static_kernelINS2_12policy_hub_t12policy_500_tEmN6thrust24THRUST_300001_SM_1000_NS8cuda_cub20__uninitialized_fill7functorINS7_10device_ptrIdEEdEEEEvT0_T1_ --------------------------
	.section	.nv.info._ZN3cub18CUB_300001_SM_10006detail8for_each13static_kernelINS2_12policy_hub_t12policy_500_tEmN6thrust24THRUST_300001_SM_1000_NS8cuda_cub20__uninitialized_fill7functorINS7_10device_ptrIdEEdEEEEvT0_T1_,"",@"SHT_CUDA_INFO"
	.sectionflags	@""
	.align	4


	//----- nvinfo : EIATTR_CUDA_API_VERSION
	.align		4
        /*0000*/ 	.byte	0x04, 0x37
        /*0002*/ 	.short	(.L_73 - .L_72)
.L_72:
        /*0004*/ 	.word	0x00000082


	//----- nvinfo : EIATTR_KPARAM_INFO
	.align		4
.L_73:
        /*0008*/ 	.byte	0x04, 0x17
        /*000a*/ 	.short	(.L_75 - .L_74)
.L_74:
        /*000c*/ 	.word	0x00000000
        /*0010*/ 	.short	0x0001
        /*0012*/ 	.short	0x0008
        /*0014*/ 	.byte	0x00, 0xf0, 0x41, 0x00


	//----- nvinfo : EIATTR_KPARAM_INFO
	.align		4
.L_75:
        /*0018*/ 	.byte	0x04, 0x17
        /*001a*/ 	.short	(.L_77 - .L_76)
.L_76:
        /*001c*/ 	.word	0x00000000
        /*0020*/ 	.short	0x0000
        /*0022*/ 	.short	0x0000
        /*0024*/ 	.byte	0x00, 0xf0, 0x21, 0x00


	//----- nvinfo : EIATTR_SPARSE_MMA_MASK
	.align		4
.L_77:
        /*0028*/ 	.byte	0x03, 0x50
        /*002a*/ 	.short	0x0000


	//----- nvinfo : EIATTR_MAXREG_COUNT
	.align		4
        /*002c*/ 	.byte	0x03, 0x1b
        /*002e*/ 	.short	0x00ff


	//----- nvinfo : EIATTR_MERCURY_ISA_VERSION
	.align		4
        /*0030*/ 	.byte	0x03, 0x5f
        /*0032*/ 	.short	0x0101


	//----- nvinfo : EIATTR_VRC_CTA_INIT_COUNT
	.align		4
        /*0034*/ 	.byte	0x02, 0x4a
	.zero		1
	.zero		1


	//----- nvinfo : EIATTR_EXIT_INSTR_OFFSETS
	.align		4
        /*0038*/ 	.byte	0x04, 0x1c
        /*003a*/ 	.short	(.L_79 - .L_78)


	//   ....[0]....
.L_78:
        /*003c*/ 	.word	0x00000130


	//   ....[1]....
        /*0040*/ 	.word	0x00000230


	//   ....[2]....
        /*0044*/ 	.word	0x00000260


	//----- nvinfo : EIATTR_MAX_THREADS
	.align		4
.L_79:
        /*0048*/ 	.byte	0x04, 0x05
        /*004a*/ 	.short	(.L_81 - .L_80)
.L_80:
        /*004c*/ 	.word	0x00000100
        /*0050*/ 	.word	0x00000001
        /*0054*/ 	.word	0x00000001


	//----- nvinfo : EIATTR_CBANK_PARAM_SIZE
	.align		4
.L_81:
        /*0058*/ 	.byte	0x03, 0x19
        /*005a*/ 	.short	0x0018


	//----- nvinfo : EIATTR_PARAM_CBANK
	.align		4
        /*005c*/ 	.byte	0x04, 0x0a
        /*005e*/ 	.short	(.L_83 - .L_82)
	.align		4
.L_82:
        /*0060*/ 	.word	index@(.nv.constant0._ZN3cub18CUB_300001_SM_10006detail8for_each13static_kernelINS2_12policy_hub_t12policy_500_tEmN6thrust24THRUST_300001_SM_1000_NS8cuda_cub20__uninitialized_fill7functorINS7_10device_ptrIdEEdEEEEvT0_T1_)
        /*0064*/ 	.short	0x0380
        /*0066*/ 	.short	0x0018


	//----- nvinfo : EIATTR_SW_WAR
	.align		4
.L_83:
        /*0068*/ 	.byte	0x04, 0x36
        /*006a*/ 	.short	(.L_85 - .L_84)
.L_84:
        /*006c*/ 	.word	0x00000008
.L_85:


//--------------------- .nv.info._ZN3cub18CUB_300001_SM_10006detail11EmptyKernelIvEEvv --------------------------
	.section	.nv.info._ZN3cub18CUB_300001_SM_10006detail11EmptyKernelIvEEvv,"",@"SHT_CUDA_INFO"
	.sectionflags	@""
	.align	4


	//----- nvinfo : EIATTR_CUDA_API_VERSION
	.align		4
        /*0000*/ 	.byte	0x04, 0x37
        /*0002*/ 	.short	(.L_87 - .L_86)
.L_86:
        /*0004*/ 	.word	0x00000082


	//----- nvinfo : EIATTR_SPARSE_MMA_MASK
	.align		4
.L_87:
        /*0008*/ 	.byte	0x03, 0x50
        /*000a*/ 	.short	0x0000


	//----- nvinfo : EIATTR_MAXREG_COUNT
	.align		4
        /*000c*/ 	.byte	0x03, 0x1b
        /*000e*/ 	.short	0x00ff


	//----- nvinfo : EIATTR_MERCURY_ISA_VERSION
	.align		4
        /*0010*/ 	.byte	0x03, 0x5f
        /*0012*/ 	.short	0x0101


	//----- nvinfo : EIATTR_VRC_CTA_INIT_COUNT
	.align		4
        /*0014*/ 	.byte	0x02, 0x4a
	.zero		1
	.zero		1


	//----- nvinfo : EIATTR_EXIT_INSTR_OFFSETS
	.align		4
        /*0018*/ 	.byte	0x04, 0x1c
        /*001a*/ 	.short	(.L_89 - .L_88)


	//   ....[0]....
.L_88:
        /*001c*/ 	.word	0x00000010


	//----- nvinfo : EIATTR_SW_WAR
	.align		4
.L_89:
        /*0020*/ 	.byte	0x04, 0x36
        /*0022*/ 	.short	(.L_91 - .L_90)
.L_90:
        /*0024*/ 	.word	0x00000008
.L_91:


//--------------------- .nv.info._Z6kernelILi32EEvPdS0_ii --------------------------
	.section	.nv.info._Z6kernelILi32EEvPdS0_ii,"",@"SHT_CUDA_INFO"
	.sectionflags	@""
	.align	4


	//----- nvinfo : EIATTR_CUDA_API_VERSION
	.align		4
        /*0000*/ 	.byte	0x04, 0x37
        /*0002*/ 	.short	(.L_93 - .L_92)
.L_92:
        /*0004*/ 	.word	0x00000082


	//----- nvinfo : EIATTR_KPARAM_INFO
	.align		4
.L_93:
        /*0008*/ 	.byte	0x04, 0x17
        /*000a*/ 	.short	(.L_95 - .L_94)
.L_94:
        /*000c*/ 	.word	0x00000000
        /*0010*/ 	.short	0x0003
        /*0012*/ 	.short	0x0014
        /*0014*/ 	.byte	0x00, 0xf0, 0x11, 0x00


	//----- nvinfo : EIATTR_KPARAM_INFO
	.align		4
.L_95:
        /*0018*/ 	.byte	0x04, 0x17
        /*001a*/ 	.short	(.L_97 - .L_96)
.L_96:
        /*001c*/ 	.word	0x00000000
        /*0020*/ 	.short	0x0002
        /*0022*/ 	.short	0x0010
        /*0024*/ 	.byte	0x00, 0xf0, 0x11, 0x00


	//----- nvinfo : EIATTR_KPARAM_INFO
	.align		4
.L_97:
        /*0028*/ 	.byte	0x04, 0x17
        /*002a*/ 	.short	(.L_99 - .L_98)
.L_98:
        /*002c*/ 	.word	0x00000000
        /*0030*/ 	.short	0x0001
        /*0032*/ 	.short	0x0008
        /*0034*/ 	.byte	0x00, 0xf5, 0x21, 0x00


	//----- nvinfo : EIATTR_KPARAM_INFO
	.align		4
.L_99:
        /*0038*/ 	.byte	0x04, 0x17
        /*003a*/ 	.short	(.L_101 - .L_100)
.L_100:
        /*003c*/ 	.word	0x00000000
        /*0040*/ 	.short	0x0000
        /*0042*/ 	.short	0x0000
        /*0044*/ 	.byte	0x00, 0xf5, 0x21, 0x00


	//----- nvinfo : EIATTR_SPARSE_MMA_MASK
	.align		4
.L_101:
        /*0048*/ 	.byte	0x03, 0x50
        /*004a*/ 	.short	0x0000


	//----- nvinfo : EIATTR_MAXREG_COUNT
	.align		4
        /*004c*/ 	.byte	0x03, 0x1b
        /*004e*/ 	.short	0x00ff


	//----- nvinfo : EIATTR_NUM_BARRIERS
	.align		4
        /*0050*/ 	.byte	0x02, 0x4c
        /*0052*/ 	.byte	0x01
	.zero		1


	//----- nvinfo : EIATTR_EXTERNS
	.align		4
        /*0054*/ 	.byte	0x04, 0x0f
        /*0056*/ 	.short	(.L_103 - .L_102)


	//   ....[0]....
	.align		4
.L_102:
        /*0058*/ 	.word	index@(__assertfail)


	//----- nvinfo : EIATTR_MERCURY_ISA_VERSION
	.align		4
.L_103:
        /*005c*/ 	.byte	0x03, 0x5f
        /*005e*/ 	.short	0x0101


	//----- nvinfo : EIATTR_VRC_CTA_INIT_COUNT
	.align		4
        /*0060*/ 	.byte	0x02, 0x4a
	.zero		1
	.zero		1


	//----- nvinfo : EIATTR_SYSCALL_OFFSETS
	.align		4
        /*0064*/ 	.byte	0x04, 0x46
        /*0066*/ 	.short	(.L_105 - .L_104)


	//   ....[0]....
.L_104:
        /*0068*/ 	.word	0x00000140


	//   ....[1]....
        /*006c*/ 	.word	0x00000260


	//   ....[2]....
        /*0070*/ 	.word	0x00000600


	//----- nvinfo : EIATTR_EXIT_INSTR_OFFSETS
	.align		4
.L_105:
        /*0074*/ 	.byte	0x04, 0x1c
        /*0076*/ 	.short	(.L_107 - .L_106)


	//   ....[0]....
.L_106:
        /*0078*/ 	.word	0x000002c0


	//   ....[1]....
        /*007c*/ 	.word	0x00000970


	//----- nvinfo : EIATTR_CRS_STACK_SIZE
	.align		4
.L_107:
        /*0080*/ 	.byte	0x04, 0x1e
        /*0082*/ 	.short	(.L_109 - .L_108)
.L_108:
        /*0084*/ 	.word	0x00000000


	//----- nvinfo : EIATTR_CBANK_PARAM_SIZE
	.align		4
.L_109:
        /*0088*/ 	.byte	0x03, 0x19
        /*008a*/ 	.short	0x0018


	//----- nvinfo : EIATTR_PARAM_CBANK
	.align		4
        /*008c*/ 	.byte	0x04, 0x0a
        /*008e*/ 	.short	(.L_111 - .L_110)
	.align		4
.L_110:
        /*0090*/ 	.word	index@(.nv.constant0._Z6kernelILi32EEvPdS0_ii)
        /*0094*/ 	.short	0x0380
        /*0096*/ 	.short	0x0018


	//----- nvinfo : EIATTR_SW_WAR
	.align		4
.L_111:
        /*0098*/ 	.byte	0x04, 0x36
        /*009a*/ 	.short	(.L_113 - .L_112)
.L_112:
        /*009c*/ 	.word	0x00000008
.L_113:


//--------------------- .nv.info._Z7kernel2PdS_ii --------------------------
	.section	.nv.info._Z7kernel2PdS_ii,"",@"SHT_CUDA_INFO"
	.sectionflags	@""
	.align	4


	//----- nvinfo : EIATTR_CUDA_API_VERSION
	.align		4
        /*0000*/ 	.byte	0x04, 0x37
        /*0002*/ 	.short	(.L_115 - .L_114)
.L_114:
        /*0004*/ 	.word	0x00000082


	//----- nvinfo : EIATTR_KPARAM_INFO
	.align		4
.L_115:
        /*0008*/ 	.byte	0x04, 0x17
        /*000a*/ 	.short	(.L_117 - .L_116)
.L_116:
        /*000c*/ 	.word	0x00000000
        /*0010*/ 	.short	0x0003
        /*0012*/ 	.short	0x0014
        /*0014*/ 	.byte	0x00, 0xf0, 0x11, 0x00


	//----- nvinfo : EIATTR_KPARAM_INFO
	.align		4
.L_117:
        /*0018*/ 	.byte	0x04, 0x17
        /*001a*/ 	.short	(.L_119 - .L_118)
.L_118:
        /*001c*/ 	.word	0x00000000
        /*0020*/ 	.short	0x0002
        /*0022*/ 	.short	0x0010
        /*0024*/ 	.byte	0x00, 0xf0, 0x11, 0x00


	//----- nvinfo : EIATTR_KPARAM_INFO
	.align		4
.L_119:
        /*0028*/ 	.byte	0x04, 0x17
        /*002a*/ 	.short	(.L_121 - .L_120)
.L_120:
        /*002c*/ 	.word	0x00000000
        /*0030*/ 	.short	0x0001
        /*0032*/ 	.short	0x0008
        /*0034*/ 	.byte	0x00, 0xf5, 0x21, 0x00


	//----- nvinfo : EIATTR_KPARAM_INFO
	.align		4
.L_121:
        /*0038*/ 	.byte	0x04, 0x17
        /*003a*/ 	.short	(.L_123 - .L_122)
.L_122:
        /*003c*/ 	.word	0x00000000
        /*0040*/ 	.short	0x0000
        /*0042*/ 	.short	0x0000
        /*0044*/ 	.byte	0x00, 0xf5, 0x21, 0x00


	//----- nvinfo : EIATTR_SPARSE_MMA_MASK
	.align		4
.L_123:
        /*0048*/ 	.byte	0x03, 0x50
        /*004a*/ 	.short	0x0000


	//----- nvinfo : EIATTR_MAXREG_COUNT
	.align		4
        /*004c*/ 	.byte	0x03, 0x1b
        /*004e*/ 	.short	0x00ff


	//----- nvinfo : EIATTR_MERCURY_ISA_VERSION
	.align		4
        /*0050*/ 	.byte	0x03, 0x5f
        /*0052*/ 	.short	0x0101


	//----- nvinfo : EIATTR_VRC_CTA_INIT_COUNT
	.align		4
        /*0054*/ 	.byte	0x02, 0x4a
	.zero		1
	.zero		1


	//----- nvinfo : EIATTR_EXIT_INSTR_OFFSETS
	.align		4
        /*0058*/ 	.byte	0x04, 0x1c
        /*005a*/ 	.short	(.L_125 - .L_124)


	//   ....[0]....
.L_124:
        /*005c*/ 	.word	0x000000b0


	//   ....[1]....
        /*0060*/ 	.word	0x00000570


	//   ....[2]....
        /*0064*/ 	.word	0x00000c80


	//----- nvinfo : EIATTR_CRS_STACK_SIZE
	.align		4
.L_125:
        /*0068*/ 	.byte	0x04, 0x1e
        /*006a*/ 	.short	(.L_127 - .L_126)
.L_126:
        /*006c*/ 	.word	0x00000000


	//----- nvinfo : EIATTR_CBANK_PARAM_SIZE
	.align		4
.L_127:
        /*0070*/ 	.byte	0x03, 0x19
        /*0072*/ 	.short	0x0018


	//----- nvinfo : EIATTR_PARAM_CBANK
	.align		4
        /*0074*/ 	.byte	0x04, 0x0a
        /*0076*/ 	.short	(.L_129 - .L_128)
	.align		4
.L_128:
        /*0078*/ 	.word	index@(.nv.constant0._Z7kernel2PdS_ii)
        /*007c*/ 	.short	0x0380
        /*007e*/ 	.short	0x0018


	//----- nvinfo : EIATTR_SW_WAR
	.align		4
.L_129:
        /*0080*/ 	.byte	0x04, 0x36
        /*0082*/ 	.short	(.L_131 - .L_130)
.L_130:
        /*0084*/ 	.word	0x00000008
.L_131:


//--------------------- .nv.callgraph             --------------------------
	.section	.nv.callgraph,"",@"SHT_CUDA_CALLGRAPH"
	.align	4
	.sectionentsize	8
	.align		4
        /*0000*/ 	.word	0x00000000
	.align		4
        /*0004*/ 	.word	0xffffffff
	.align		4
        /*0008*/ 	.word	index@(_Z6kernelILi32EEvPdS0_ii)
	.align		4
        /*000c*/ 	.word	index@(__assertfail)
	.align		4
        /*0010*/ 	.word	0x00000000
	.align		4
        /*0014*/ 	.word	0xfffffffe
	.align		4
        /*0018*/ 	.word	0x00000000
	.align		4
        /*001c*/ 	.word	0xfffffffd
	.align		4
        /*0020*/ 	.word	0x00000000
	.align		4
        /*0024*/ 	.word	0xfffffffc


//--------------------- .nv.constant4             --------------------------
	.section	.nv.constant4,"a",@progbits
	.align	8
	.align		8
.nv.constant4:
        /*0000*/ 	.dword	__unnamed_1
	.align		8
        /*0008*/ 	.dword	_ZN34_INTERNAL_80344e1b_4_k_cu_4d57ee824cuda3std3__45__cpo5beginE
	.align		8
        /*0010*/ 	.dword	_ZN34_INTERNAL_80344e1b_4_k_cu_4d57ee824cuda3std3__45__cpo3endE
	.align		8
        /*0018*/ 	.dword	_ZN34_INTERNAL_80344e1b_4_k_cu_4d57ee824cuda3std3__45__cpo6cbeginE
	.align		8
        /*0020*/ 	.dword	_ZN34_INTERNAL_80344e1b_4_k_cu_4d57ee824cuda3std3__45__cpo4cendE
	.align		8
        /*0028*/ 	.dword	_ZN34_INTERNAL_80344e1b_4_k_cu_4d57ee824cuda3std3__45__cpo6rbeginE
	.align		8
        /*0030*/ 	.dword	_ZN34_INTERNAL_80344e1b_4_k_cu_4d57ee824cuda3std3__45__cpo4rendE
	.align		8
        /*0038*/ 	.dword	_ZN34_INTERNAL_80344e1b_4_k_cu_4d57ee824cuda3std3__45__cpo7crbeginE
	.align		8
        /*0040*/ 	.dword	_ZN34_INTERNAL_80344e1b_4_k_cu_4d57ee824cuda3std3__45__cpo5crendE
	.align		8
        /*0048*/ 	.dword	_ZN34_INTERNAL_80344e1b_4_k_cu_4d57ee824cuda3std3__436_GLOBAL__N__80344e1b_4_k_cu_4d57ee826ignoreE
	.align		8
        /*0050*/ 	.dword	_ZN34_INTERNAL_80344e1b_4_k_cu_4d57ee824cuda3std3__419piecewise_constructE
	.align		8
        /*0058*/ 	.dword	_ZN34_INTERNAL_80344e1b_4_k_cu_4d57ee824cuda3std3__48in_placeE
	.align		8
        /*0060*/ 	.dword	_ZN34_INTERNAL_80344e1b_4_k_cu_4d57ee824cuda3std3__420unreachable_sentinelE
	.align		8
        /*0068*/ 	.dword	_ZN34_INTERNAL_80344e1b_4_k_cu_4d57ee824cuda3std3__47nulloptE
	.align		8
        /*0070*/ 	.dword	_ZN34_INTERNAL_80344e1b_4_k_cu_4d57ee824cuda3std3__48unexpectE
	.align		8
        /*0078*/ 	.dword	_ZN34_INTERNAL_80344e1b_4_k_cu_4d57ee824cuda3std6ranges3__45__cpo4swapE
	.align		8
        /*0080*/ 	.dword	_ZN34_INTERNAL_80344e1b_4_k_cu_4d57ee824cuda3std6ranges3__45__cpo9iter_moveE
	.align		8
        /*0088*/ 	.dword	_ZN34_INTERNAL_80344e1b_4_k_cu_4d57ee824cuda3std6ranges3__45__cpo5beginE
	.align		8
        /*0090*/ 	.dword	_ZN34_INTERNAL_80344e1b_4_k_cu_4d57ee824cuda3std6ranges3__45__cpo3endE
	.align		8
        /*0098*/ 	.dword	_ZN34_INTERNAL_80344e1b_4_k_cu_4d57ee824cuda3std6ranges3__45__cpo6cbeginE
	.align		8
        /*00a0*/ 	.dword	_ZN34_INTERNAL_80344e1b_4_k_cu_4d57ee824cuda3std6ranges3__45__cpo4cendE
	.align		8
        /*00a8*/ 	.dword	_ZN34_INTERNAL_80344e1b_4_k_cu_4d57ee824cuda3std6ranges3__45__cpo7advanceE
	.align		8
        /*00b0*/ 	.dword	_ZN34_INTERNAL_80344e1b_4_k_cu_4d57ee824cuda3std6ranges3__45__cpo9iter_swapE
	.align		8
        /*00b8*/ 	.dword	_ZN34_INTERNAL_80344e1b_4_k_cu_4d57ee824cuda3std6ranges3__45__cpo4nextE
	.align		8
        /*00c0*/ 	.dword	_ZN34_INTERNAL_80344e1b_4_k_cu_4d57ee824cuda3std6ranges3__45__cpo4prevE
	.align		8
        /*00c8*/ 	.dword	_ZN34_INTERNAL_80344e1b_4_k_cu_4d57ee824cuda3std6ranges3__45__cpo4dataE
	.align		8
        /*00d0*/ 	.dword	_ZN34_INTERNAL_80344e1b_4_k_cu_4d57ee824cuda3std6ranges3__45__cpo5cdataE
	.align		8
        /*00d8*/ 	.dword	_ZN34_INTERNAL_80344e1b_4_k_cu_4d57ee824cuda3std6ranges3__45__cpo4sizeE
	.align		8
        /*00e0*/ 	.dword	_ZN34_INTERNAL_80344e1b_4_k_cu_4d57ee824cuda3std6ranges3__45__cpo5ssizeE
	.align		8
        /*00e8*/ 	.dword	_ZN34_INTERNAL_80344e1b_4_k_cu_4d57ee824cuda3std6ranges3__45__cpo8distanceE
	.align		8
        /*00f0*/ 	.dword	_ZN34_INTERNAL_80344e1b_4_k_cu_4d57ee826thrust24THRUST_300001_SM_1000_NS8cuda_cub3parE
	.align		8
        /*00f8*/ 	.dword	_ZN34_INTERNAL_80344e1b_4_k_cu_4d57ee826thrust24THRUST_300001_SM_1000_NS8cuda_cub10par_nosyncE
	.align		8
        /*0100*/ 	.dword	_ZN34_INTERNAL_80344e1b_4_k_cu_4d57ee826thrust24THRUST_300001_SM_1000_NS6system6detail10sequential3seqE
	.align		8
        /*0108*/ 	.dword	_ZN34_INTERNAL_80344e1b_4_k_cu_4d57ee826thrust24THRUST_300001_SM_1000_NS12placeholders2_1E
	.align		8
        /*0110*/ 	.dword	_ZN34_INTERNAL_80344e1b_4_k_cu_4d57ee826thrust24THRUST_300001_SM_1000_NS12placeholders2_2E
	.align		8
        /*0118*/ 	.dword	_ZN34_INTERNAL_80344e1b_4_k_cu_4d57ee826thrust24THRUST_300001_SM_1000_NS12placeholders2_3E
	.align		8
        /*0120*/ 	.dword	_ZN34_INTERNAL_80344e1b_4_k_cu_4d57ee826thrust24THRUST_300001_SM_1000_NS12placeholders2_4E
	.align		8
        /*0128*/ 	.dword	_ZN34_INTERNAL_80344e1b_4_k_cu_4d57ee826thrust24THRUST_300001_SM_1000_NS12placeholders2_5E
	.align		8
        /*0130*/ 	.dword	_ZN34_INTERNAL_80344e1b_4_k_cu_4d57ee826thrust24THRUST_300001_SM_1000_NS12placeholders2_6E
	.align		8
        /*0138*/ 	.dword	_ZN34_INTERNAL_80344e1b_4_k_cu_4d57ee826thrust24THRUST_300001_SM_1000_NS12placeholders2_7E
	.align		8
        /*0140*/ 	.dword	_ZN34_INTERNAL_80344e1b_4_k_cu_4d57ee826thrust24THRUST_300001_SM_1000_NS12placeholders2_8E
	.align		8
        /*0148*/ 	.dword	_ZN34_INTERNAL_80344e1b_4_k_cu_4d57ee826thrust24THRUST_300001_SM_1000_NS12placeholders2_9E
	.align		8
        /*0150*/ 	.dword	_ZN34_INTERNAL_80344e1b_4_k_cu_4d57ee826thrust24THRUST_300001_SM_1000_NS12placeholders3_10E
	.align		8
        /*0158*/ 	.dword	_ZN34_INTERNAL_80344e1b_4_k_cu_4d57ee826thrust24THRUST_300001_SM_1000_NS3seqE
	.align		8
        /*0160*/ 	.dword	$str
	.align		8
        /*0168*/ 	.dword	$str$1
	.align		8
        /*0170*/ 	.dword	$str$2
	.align		8
        /*0178*/ 	.dword	$str$3
	.align		8
        /*0180*/ 	.dword	__assertfail


//--------------------- .text._ZN3cub18CUB_300001_SM_10006detail8for_each13static_kernelINS2_12policy_hub_t12policy_500_tEmN6thrust24THRUST_300001_SM_1000_NS8cuda_cub20__uninitialized_fill7functorINS7_10device_ptrIdEEdEEEEvT0_T1_ --------------------------
	.section	.text._ZN3cub18CUB_300001_SM_10006detail8for_each13static_kernelINS2_12policy_hub_t12policy_500_tEmN6thrust24THRUST_300001_SM_1000_NS8cuda_cub20__uninitialized_fill7functorINS7_10device_ptrIdEEdEEEEvT0_T1_,"ax",@progbits
	.align	128
        .global         _ZN3cub18CUB_300001_SM_10006detail8for_each13static_kernelINS2_12policy_hub_t12policy_500_tEmN6thrust24THRUST_300001_SM_1000_NS8cuda_cub20__uninitialized_fill7functorINS7_10device_ptrIdEEdEEEEvT0_T1_
        .type           _ZN3cub18CUB_300001_SM_10006detail8for_each13static_kernelINS2_12policy_hub_t12policy_500_tEmN6thrust24THRUST_300001_SM_1000_NS8cuda_cub20__uninitialized_fill7functorINS7_10device_ptrIdEEdEEEEvT0_T1_,@function
        .size           _ZN3cub18CUB_300001_SM_10006detail8for_each13static_kernelINS2_12policy_hub_t12policy_500_tEmN6thrust24THRUST_300001_SM_1000_NS8cuda_cub20__uninitialized_fill7functorINS7_10device_ptrIdEEdEEEEvT0_T1_,(.L_x_16 - _ZN3cub18CUB_300001_SM_10006detail8for_each13static_kernelINS2_12policy_hub_t12policy_500_tEmN6thrust24THRUST_300001_SM_1000_NS8cuda_cub20__uninitialized_fill7functorINS7_10device_ptrIdEEdEEEEvT0_T1_)
        .other          _ZN3cub18CUB_300001_SM_10006detail8for_each13static_kernelINS2_12policy_hub_t12policy_500_tEmN6thrust24THRUST_300001_SM_1000_NS8cuda_cub20__uninitialized_fill7functorINS7_10device_ptrIdEEdEEEEvT0_T1_,@"STO_CUDA_ENTRY STV_DEFAULT"
_ZN3cub18CUB_300001_SM_10006detail8for_each13static_kernelINS2_12policy_hub_t12policy_500_tEmN6thrust24THRUST_300001_SM_1000_NS8cuda_cub20__uninitialized_fill7functorINS7_10device_ptrIdEEdEEEEvT0_T1_:
.text._ZN3cub18CUB_300001_SM_10006detail8for_each13static_kernelINS2_12policy_hub_t12policy_500_tEmN6thrust24THRUST_300001_SM_1000_NS8cuda_cub20__uninitialized_fill7functorINS7_10device_ptrIdEEdEEEEvT0_T1_:
[----:B------:R-:W-:Y:S08]  /*0000*/  LDC R1, c[0x0][0x37c] ;  /* 0x0000df00ff017b82 */ /* 0x000ff00000000800 */
[----:B------:R-:W0:Y:S01]  /*0010*/  S2UR UR4, SR_CTAID.X ;  /* 0x00000000000479c3 */ /* 0x000e220000002500 */
[----:B------:R-:W1:Y:S01]  /*0020*/  LDCU.64 UR6, c[0x0][0x380] ;  /* 0x00007000ff0677ac */ /* 0x000e620008000a00 */
[----:B------:R-:W2:Y:S01]  /*0030*/  LDCU.64 UR8, c[0x0][0x358] ;  /* 0x00006b00ff0877ac */ /* 0x000ea20008000a00 */
[----:B0-----:R-:W-:-:S04]  /*0040*/  UIMAD.WIDE.U32 UR4, UR4, 0x200, URZ ;  /* 0x00000200040478a5 */ /* 0x001fc8000f8e00ff */
[----:B-1----:R-:W-:-:S04]  /*0050*/  UIADD3 UR6, UP0, UPT, -UR4, UR6, URZ ;  /* 0x0000000604067290 */ /* 0x002fc8000ff1e1ff */
[----:B------:R-:W-:Y:S02]  /*0060*/  UIADD3.X UR7, UPT, UPT, ~UR5, UR7, URZ, UP0, !UPT ;  /* 0x0000000705077290 */ /* 0x000fe400087fe5ff */
[----:B------:R-:W-:-:S04]  /*0070*/  UISETP.GE.U32.AND UP0, UPT, UR6, 0x200, UPT ;  /* 0x000002000600788c */ /* 0x000fc8000bf06070 */
[----:B------:R-:W-:-:S09]  /*0080*/  UISETP.GE.U32.AND.EX UP0, UPT, UR7, URZ, UPT, UP0 ;  /* 0x000000ff0700728c */ /* 0x000fd2000bf06100 */
[----:B--2---:R-:W-:Y:S05]  /*0090*/  BRA.U !UP0, `(.L_x_0) ;  /* 0x0000000108287547 */ /* 0x004fea000b800000 */
[----:B------:R-:W0:Y:S01]  /*00a0*/  S2R R0, SR_TID.X ;  /* 0x0000000000007919 */ /* 0x000e220000002100 */
[----:B------:R-:W1:Y:S01]  /*00b0*/  LDCU.64 UR6, c[0x0][0x388] ;  /* 0x00007100ff0677ac */ /* 0x000e620008000a00 */
[----:B------:R-:W2:Y:S01]  /*00c0*/  LDC.64 R4, c[0x0][0x390] ;  /* 0x0000e400ff047b82 */ /* 0x000ea20000000a00 */
[----:B0-----:R-:W-:-:S05]  /*00d0*/  IADD3 R0, P0, PT, R0, UR4, RZ ;  /* 0x0000000400007c10 */ /* 0x001fca000ff1e0ff */
[----:B------:R-:W-:Y:S01]  /*00e0*/  IMAD.X R3, RZ, RZ, UR5, P0 ;  /* 0x00000005ff037e24 */ /* 0x000fe200080e06ff */
[----:B-1----:R-:W-:-:S04]  /*00f0*/  LEA R2, P0, R0, UR6, 0x3 ;  /* 0x0000000600027c11 */ /* 0x002fc8000f8018ff */
[----:B------:R-:W-:-:S05]  /*0100*/  LEA.HI.X R3, R0, UR7, R3, 0x3, P0 ;  /* 0x0000000700037c11 */ /* 0x000fca00080f1c03 */
[----:B--2---:R-:W-:Y:S04]  /*0110*/  STG.E.64 desc[UR8][R2.64], R4 ;  /* 0x0000000402007986 */ /* 0x004fe8000c101b08 */
[----:B------:R-:W-:Y:S01]  /*0120*/  STG.E.64 desc[UR8][R2.64+0x800], R4 ;  /* 0x0008000402007986 */ /* 0x000fe2000c101b08 */
[----:B------:R-:W-:Y:S05]  /*0130*/  EXIT ;  /* 0x000000000000794d */ /* 0x000fea0003800000 */
.L_x_0:
[----:B------:R-:W0:Y:S01]  /*0140*/  S2R R0, SR_TID.X ;  /* 0x0000000000007919 */ /* 0x000e220000002100 */
[----:B------:R-:W-:Y:S01]  /*0150*/  IMAD.U32 R2, RZ, RZ, UR7 ;  /* 0x00000007ff027e24 */ /* 0x000fe2000f8e00ff */
[----:B------:R-:W1:Y:S01]  /*0160*/  LDCU.64 UR10, c[0x0][0x388] ;  /* 0x00007100ff0a77ac */ /* 0x000e620008000a00 */
[----:B------:R-:W-:Y:S01]  /*0170*/  IMAD.U32 R6, RZ, RZ, UR7 ;  /* 0x00000007ff067e24 */ /* 0x000fe2000f8e00ff */
[----:B0-----:R-:W-:-:S04]  /*0180*/  ISETP.LT.U32.AND P0, PT, R0, UR6, PT ;  /* 0x0000000600007c0c */ /* 0x001fc8000bf01070 */
[----:B------:R-:W-:Y:S01]  /*0190*/  ISETP.GT.U32.AND.EX P0, PT, R2, RZ, PT, P0 ;  /* 0x000000ff0200720c */ /* 0x000fe20003f04100 */
[C---:B------:R-:W-:Y:S01]  /*01a0*/  VIADD R2, R0.reuse, 0x100 ;  /* 0x0000010000027836 */ /* 0x040fe20000000000 */
[----:B------:R-:W-:-:S04]  /*01b0*/  IADD3 R0, P2, PT, R0, UR4, RZ ;  /* 0x0000000400007c10 */ /* 0x000fc8000ff5e0ff */
[----:B------:R-:W-:Y:S01]  /*01c0*/  ISETP.LT.U32.AND P1, PT, R2, UR6, PT ;  /* 0x0000000602007c0c */ /* 0x000fe2000bf21070 */
[----:B------:R-:W-:Y:S01]  /*01d0*/  IMAD.X R3, RZ, RZ, UR5, P2 ;  /* 0x00000005ff037e24 */ /* 0x000fe200090e06ff */
[----:B-1----:R-:W-:Y:S02]  /*01e0*/  LEA R2, P2, R0, UR10, 0x3 ;  /* 0x0000000a00027c11 */ /* 0x002fe4000f8418ff */
[----:B------:R-:W-:Y:S02]  /*01f0*/  ISETP.GT.U32.AND.EX P1, PT, R6, RZ, PT, P1 ;  /* 0x000000ff0600720c */ /* 0x000fe40003f24110 */
[----:B------:R-:W-:Y:S01]  /*0200*/  LEA.HI.X R3, R0, UR11, R3, 0x3, P2 ;  /* 0x0000000b00037c11 */ /* 0x000fe200090f1c03 */
[----:B------:R-:W0:Y:S04]  /*0210*/  @P0 LDC.64 R4, c[0x0][0x390] ;  /* 0x0000e400ff040b82 */ /* 0x000e280000000a00 */
[----:B0-----:R0:W-:Y:S06]  /*0220*/  @P0 STG.E.64 desc[UR8][R2.64], R4 ;  /* 0x0000000402000986 */ /* 0x0011ec000c101b08 */
[----:B------:R-:W-:Y:S05]  /*0230*/  @!P1 EXIT ;  /* 0x000000000000994d */ /* 0x000fea0003800000 */
[----:B0-----:R-:W0:Y:S02]  /*0240*/  LDC.64 R4, c[0x0][0x390] ;  /* 0x0000e400ff047b82 */ /* 0x001e240000000a00 */
[----:B0-----:R-:W-:Y:S01]  /*0250*/  STG.E.64 desc[UR8][R2.64+0x800], R4 ;  /* 0x0008000402007986 */ /* 0x001fe2000c101b08 */
[----:B------:R-:W-:Y:S05]  /*0260*/  EXIT ;  /* 0x000000000000794d */ /* 0x000fea0003800000 */
.L_x_1:
[----:B------:R-:W-:-:S00]  /*0270*/  BRA `(.L_x_1) ;  /* 0xfffffffc00fc7947 */ /* 0x000fc0000383ffff */
[----:B------:R-:W-:-:S00]  /*0280*/  NOP ;  /* 0x0000000000007918 */ /* 0x000fc00000000000 */
[----:B------:R-:W-:-:S00]  /*0290*/  NOP ;  /* 0x0000000000007918 */ /* 0x000fc00000000000 */
[----:B------:R-:W-:-:S00]  /*02a0*/  NOP ;  /* 0x0000000000007918 */ /* 0x000fc00000000000 */
[----:B------:R-:W-:-:S00]  /*02b0*/  NOP ;  /* 0x0000000000007918 */ /* 0x000fc00000000000 */
[----:B------:R-:W-:-:S00]  /*02c0*/  NOP ;  /* 0x0000000000007918 */ /* 0x000fc00000000000 */
[----:B------:R-:W-:-:S00]  /*02d0*/  NOP ;  /* 0x0000000000007918 */ /* 0x000fc00000000000 */
[----:B------:R-:W-:-:S00]  /*02e0*/  NOP ;  /* 0x0000000000007918 */ /* 0x000fc00000000000 */
[----:B------:R-:W-:-:S00]  /*02f0*/  NOP ;  /* 0x0000000000007918 */ /* 0x000fc00000000000 */
.L_x_16:


//--------------------- .text._ZN3cub18CUB_300001_SM_10006detail11EmptyKernelIvEEvv --------------------------
	.section	.text._ZN3cub18CUB_300001_SM_10006detail11EmptyKernelIvEEvv,"ax",@progbits
	.align	128
        .global         _ZN3cub18CUB_300001_SM_10006detail11EmptyKernelIvEEvv
        .type           _ZN3cub18CUB_300001_SM_10006detail11EmptyKernelIvEEvv,@function
        .size           _ZN3cub18CUB_300001_SM_10006detail11EmptyKernelIvEEvv,(.L_x_17 - _ZN3cub18CUB_300001_SM_10006detail11EmptyKernelIvEEvv)
        .other          _ZN3cub18CUB_300001_SM_10006detail11EmptyKernelIvEEvv,@"STO_CUDA_ENTRY STV_DEFAULT"
_ZN3cub18CUB_300001_SM_10006detail11EmptyKernelIvEEvv:
.text._ZN3cub18CUB_300001_SM_10006detail11EmptyKernelIvEEvv:
[----:B------:R-:W-:Y:S01]  /*0000*/  LDC R1, c[0x0][0x37c] ;  /* 0x0000df00ff017b82 */ /* 0x000fe20000000800 */
[----:B------:R-:W-:Y:S05]  /*0010*/  EXIT ;  /* 0x000000000000794d */ /* 0x000fea0003800000 */
.L_x_2:
        /* <DEDUP_REMOVED lines=14> */
.L_x_17:


//--------------------- .text._Z6kernelILi32EEvPdS0_ii --------------------------
	.section	.text._Z6kernelILi32EEvPdS0_ii,"ax",@progbits
	.align	128
        .global         _Z6kernelILi32EEvPdS0_ii
        .type           _Z6kernelILi32EEvPdS0_ii,@function
        .size           _Z6kernelILi32EEvPdS0_ii,(.L_x_18 - _Z6kernelILi32EEvPdS0_ii)
        .other          _Z6kernelILi32EEvPdS0_ii,@"STO_CUDA_ENTRY STV_DEFAULT"
_Z6kernelILi32EEvPdS0_ii:
.text._Z6kernelILi32EEvPdS0_ii:
[----:B------:R-:W0:Y:S01]  /*0000*/  LDC R1, c[0x0][0x37c] ;  /* 0x0000df00ff017b82 */ /* 0x000e220000000800 */
[----:B------:R-:W1:Y:S01]  /*0010*/  LDCU UR36, c[0x0][0x360] ;  /* 0x00006c00ff2477ac */ /* 0x000e620008000800 */
[----:B------:R-:W1:Y:S02]  /*0020*/  LDCU UR37, c[0x0][0x364] ;  /* 0x00006c80ff2577ac */ /* 0x000e640008000800 */
[----:B-1----:R-:W-:-:S09]  /*0030*/  UISETP.NE.AND UP0, UPT, UR36, UR37, UPT ;  /* 0x000000252400728c */ /* 0x002fd2000bf05270 */
[----:B------:R-:W-:Y:S05]  /*0040*/  BRA.U !UP0, `(.L_x_3) ;  /* 0x0000000108407547 */ /* 0x000fea000b800000 */
[----:B------:R-:W-:Y:S01]  /*0050*/  MOV R0, 0x180 ;  /* 0x0000018000007802 */ /* 0x000fe20000000f00 */
[----:B------:R-:W1:Y:S01]  /*0060*/  LDCU.64 UR4, c[0x4][0x160] ;  /* 0x01002c00ff0477ac */ /* 0x000e620008000a00 */
[----:B------:R-:W-:Y:S02]  /*0070*/  HFMA2 R13, -RZ, RZ, 0, 0 ;  /* 0x00000000ff0d7431 */ /* 0x000fe400000001ff */
[----:B------:R-:W-:Y:S01]  /*0080*/  IMAD.MOV.U32 R8, RZ, RZ, 0x31 ;  /* 0x00000031ff087424 */ /* 0x000fe200078e00ff */
[----:B------:R2:W3:Y:S01]  /*0090*/  LDC.64 R2, c[0x4][R0] ;  /* 0x0100000000027b82 */ /* 0x0004e20000000a00 */
[----:B------:R-:W4:Y:S01]  /*00a0*/  LDCU.64 UR6, c[0x4][0x168] ;  /* 0x01002d00ff0677ac */ /* 0x000f220008000a00 */
[----:B------:R-:W-:Y:S01]  /*00b0*/  IMAD.MOV.U32 R12, RZ, RZ, 0x1 ;  /* 0x00000001ff0c7424 */ /* 0x000fe200078e00ff */
[----:B------:R-:W5:Y:S01]  /*00c0*/  LDCU.64 UR8, c[0x4][URZ] ;  /* 0x01000000ff0877ac */ /* 0x000f620008000a00 */
[----:B-1----:R-:W-:Y:S02]  /*00d0*/  IMAD.U32 R4, RZ, RZ, UR4 ;  /* 0x00000004ff047e24 */ /* 0x002fe4000f8e00ff */
[----:B------:R-:W-:Y:S01]  /*00e0*/  IMAD.U32 R5, RZ, RZ, UR5 ;  /* 0x00000005ff057e24 */ /* 0x000fe2000f8e00ff */
[----:B----4-:R-:W-:Y:S01]  /*00f0*/  MOV R6, UR6 ;  /* 0x0000000600067c02 */ /* 0x010fe20008000f00 */
[----:B------:R-:W-:-:S02]  /*0100*/  IMAD.U32 R7, RZ, RZ, UR7 ;  /* 0x00000007ff077e24 */ /* 0x000fc4000f8e00ff */
[----:B-----5:R-:W-:Y:S01]  /*0110*/  IMAD.U32 R10, RZ, RZ, UR8 ;  /* 0x00000008ff0a7e24 */ /* 0x020fe2000f8e00ff */
[----:B--2---:R-:W-:-:S07]  /*0120*/  MOV R11, UR9 ;  /* 0x00000009000b7c02 */ /* 0x004fce0008000f00 */
[----:B------:R-:W-:-:S07]  /*0130*/  LEPC R20, `(.L_x_3) ;  /* 0x000000001014794e */ /* 0x000fce0000000000 */
[----:B0--3--:R-:W-:Y:S05]  /*0140*/  CALL.ABS.NOINC R2 ;  /* 0x0000000002007343 */ /* 0x009fea0003c00000 */
.L_x_3:
[----:B------:R-:W-:-:S09]  /*0150*/  UISETP.NE.AND UP0, UPT, UR36, 0x20, UPT ;  /* 0x000000202400788c */ /* 0x000fd2000bf05270 */
        /* <DEDUP_REMOVED lines=17> */
.L_x_4:
[----:B------:R-:W1:Y:S01]  /*0270*/  S2R R17, SR_TID.Y ;  /* 0x0000000000117919 */ /* 0x000e620000002200 */
[----:B------:R-:W2:Y:S01]  /*0280*/  LDC R2, c[0x0][0x390] ;  /* 0x0000e400ff027b82 */ /* 0x000ea20000000800 */
[----:B------:R-:W1:Y:S02]  /*0290*/  S2R R0, SR_CTAID.Y ;  /* 0x0000000000007919 */ /* 0x000e640000002600 */
[----:B-1----:R-:W-:-:S05]  /*02a0*/  IMAD R29, R0, UR37, R17 ;  /* 0x00000025001d7c24 */ /* 0x002fca000f8e0211 */
[----:B--2---:R-:W-:-:S13]  /*02b0*/  ISETP.GE.AND P0, PT, R29, R2, PT ;  /* 0x000000021d00720c */ /* 0x004fda0003f06270 */
[----:B------:R-:W-:Y:S05]  /*02c0*/  @P0 EXIT ;  /* 0x000000000000094d */ /* 0x000fea0003800000 */
[----:B------:R-:W1:Y:S01]  /*02d0*/  S2R R3, SR_CgaCtaId ;  /* 0x0000000000037919 */ /* 0x000e620000008800 */
[----:B------:R-:W2:Y:S01]  /*02e0*/  LDC R18, c[0x0][0x374] ;  /* 0x0000dd00ff127b82 */ /* 0x000ea20000000800 */
[----:B------:R-:W3:Y:S01]  /*02f0*/  LDCU UR4, c[0x0][0x394] ;  /* 0x00007280ff0477ac */ /* 0x000ee20008000800 */
[----:B------:R-:W-:Y:S01]  /*0300*/  MOV R0, 0x400 ;  /* 0x0000040000007802 */ /* 0x000fe20000000f00 */
[----:B------:R-:W3:Y:S01]  /*0310*/  S2R R16, SR_TID.X ;  /* 0x0000000000107919 */ /* 0x000ee20000002100 */
[----:B------:R-:W-:Y:S01]  /*0320*/  IMAD.IADD R2, R17, 0x1, R2 ;  /* 0x0000000111027824 */ /* 0x000fe200078e0202 */
[----:B------:R-:W4:Y:S03]  /*0330*/  S2R R5, SR_CTAID.X ;  /* 0x0000000000057919 */ /* 0x000f260000002500 */
[----:B------:R-:W5:Y:S08]  /*0340*/  LDC R22, c[0x0][0x370] ;  /* 0x0000dc00ff167b82 */ /* 0x000f700000000800 */
[----:B------:R-:W0:Y:S01]  /*0350*/  LDC.64 R30, c[0x0][0x358] ;  /* 0x0000d600ff1e7b82 */ /* 0x000e220000000a00 */
[----:B--2---:R-:W-:Y:S01]  /*0360*/  IMAD R18, R18, UR37, RZ ;  /* 0x0000002512127c24 */ /* 0x004fe2000f8e02ff */
[----:B-1----:R-:W-:Y:S01]  /*0370*/  LEA R3, R3, R0, 0x18 ;  /* 0x0000000003037211 */ /* 0x002fe200078ec0ff */
[----:B-----5:R-:W-:-:S02]  /*0380*/  IMAD R22, R22, UR36, RZ ;  /* 0x0000002416167c24 */ /* 0x020fc4000f8e02ff */
[C---:B---3--:R-:W-:Y:S02]  /*0390*/  VIADD R19, R16.reuse, UR4 ;  /* 0x0000000410137c36 */ /* 0x048fe40008000000 */
[----:B------:R-:W-:Y:S02]  /*03a0*/  IMAD R0, R16, 0x108, R3 ;  /* 0x0000010810007824 */ /* 0x000fe400078e0203 */
[----:B----4-:R-:W-:-:S03]  /*03b0*/  IMAD R28, R5, UR36, R16 ;  /* 0x00000024051c7c24 */ /* 0x010fc6000f8e0210 */
[----:B0-----:R-:W-:-:S07]  /*03c0*/  LEA R23, R17, R0, 0x3 ;  /* 0x0000000011177211 */ /* 0x001fce00078e18ff */
.L_x_9:
[----:B------:R-:W0:Y:S02]  /*03d0*/  LDCU UR4, c[0x0][0x394] ;  /* 0x00007280ff0477ac */ /* 0x000e240008000800 */
[----:B0-----:R-:W-:-:S13]  /*03e0*/  ISETP.GE.AND P0, PT, R28, UR4, PT ;  /* 0x000000041c007c0c */ /* 0x001fda000bf06270 */
[----:B------:R-:W-:Y:S05]  /*03f0*/  @P0 BRA `(.L_x_5) ;  /* 0x00000004004c0947 */ /* 0x000fea0003800000 */
[----:B------:R-:W-:Y:S01]  /*0400*/  VIADDMNMX R24, R2, -R29, 0x20, PT ;  /* 0x0000002002187446 */ /* 0x000fe2000380091d */
[----:B------:R-:W-:Y:S02]  /*0410*/  IMAD.IADD R25, R29, 0x1, -R17 ;  /* 0x000000011d197824 */ /* 0x000fe400078e0a11 */
[----:B------:R-:W-:-:S07]  /*0420*/  IMAD.MOV.U32 R26, RZ, RZ, R28 ;  /* 0x000000ffff1a7224 */ /* 0x000fce00078e001c */
.L_x_8:
[----:B------:R-:W0:Y:S01]  /*0430*/  LDC.64 R4, c[0x0][0x388] ;  /* 0x0000e200ff047b82 */ /* 0x000e220000000a00 */
[----:B------:R-:W1:Y:S01]  /*0440*/  LDCU UR4, c[0x0][0x394] ;  /* 0x00007280ff0477ac */ /* 0x000e620008000800 */
[----:B------:R-:W-:Y:S02]  /*0450*/  R2UR UR6, R30 ;  /* 0x000000001e0672ca */ /* 0x000fe400000e0000 */
[----:B------:R-:W-:Y:S01]  /*0460*/  R2UR UR7, R31 ;  /* 0x000000001f0772ca */ /* 0x000fe200000e0000 */
[----:B-1----:R-:W-:-:S04]  /*0470*/  IMAD R3, R29, UR4, R26 ;  /* 0x000000041d037c24 */ /* 0x002fc8000f8e021a */
[----:B0-----:R-:W-:-:S08]  /*0480*/  IMAD.WIDE R4, R3, 0x8, R4 ;  /* 0x0000000803047825 */ /* 0x001fd000078e0204 */
[----:B------:R-:W2:Y:S01]  /*0490*/  LDG.E.64 R4, desc[UR6][R4.64] ;  /* 0x0000000604047981 */ /* 0x000ea2000c1e1b00 */
[----:B------:R-:W-:Y:S01]  /*04a0*/  VIADDMNMX R27, R19, -R26, 0x20, PT ;  /* 0x00000020131b7446 */ /* 0x000fe2000380091a */
[----:B------:R-:W-:Y:S05]  /*04b0*/  WARPSYNC.ALL ;  /* 0x0000000000007948 */ /* 0x000fea0003800000 */
[----:B------:R-:W-:Y:S01]  /*04c0*/  ISETP.GE.AND P0, PT, R16, R27, PT ;  /* 0x0000001b1000720c */ /* 0x000fe20003f06270 */
[----:B------:R-:W-:Y:S01]  /*04d0*/  BSSY.RECONVERGENT B6, `(.L_x_6) ;  /* 0x0000014000067945 */ /* 0x000fe20003800200 */
[----:B--2---:R0:W-:Y:S01]  /*04e0*/  STS.64 [R23], R4 ;  /* 0x0000000417007388 */ /* 0x0041e20000000a00 */
[----:B------:R-:W-:Y:S10]  /*04f0*/  BAR.SYNC.DEFER_BLOCKING 0x0 ;  /* 0x0000000000007b1d */ /* 0x000ff40000010000 */
[----:B------:R-:W-:Y:S05]  /*0500*/  @!P0 BRA `(.L_x_7) ;  /* 0x0000000000408947 */ /* 0x000fea0003800000 */
[----:B------:R-:W-:Y:S01]  /*0510*/  MOV R14, 0x180 ;  /* 0x00000180000e7802 */ /* 0x000fe20000000f00 */
[----:B------:R-:W0:Y:S01]  /*0520*/  LDCU.64 UR4, c[0x4][0x178] ;  /* 0x01002f00ff0477ac */ /* 0x000e220008000a00 */
[----:B------:R-:W-:Y:S02]  /*0530*/  HFMA2 R8, -RZ, RZ, 0, 3.814697265625e-06 ;  /* 0x00000040ff087431 */ /* 0x000fe400000001ff */
[----:B------:R-:W-:Y:S01]  /*0540*/  IMAD.MOV.U32 R12, RZ, RZ, 0x1 ;  /* 0x00000001ff0c7424 */ /* 0x000fe200078e00ff */
[----:B------:R-:W1:Y:S01]  /*0550*/  LDCU.64 UR6, c[0x4][0x168] ;  /* 0x01002d00ff0677ac */ /* 0x000e620008000a00 */
[----:B------:R-:W2:Y:S01]  /*0560*/  LDC.64 R14, c[0x4][R14] ;  /* 0x010000000e0e7b82 */ /* 0x000ea20000000a00 */
[----:B------:R-:W-:Y:S01]  /*0570*/  IMAD.MOV.U32 R13, RZ, RZ, RZ ;  /* 0x000000ffff0d7224 */ /* 0x000fe200078e00ff */
[----:B------:R-:W3:Y:S01]  /*0580*/  LDCU.64 UR8, c[0x4][URZ] ;  /* 0x01000000ff0877ac */ /* 0x000ee20008000a00 */
[----:B0-----:R-:W-:Y:S01]  /*0590*/  MOV R4, UR4 ;  /* 0x0000000400047c02 */ /* 0x001fe20008000f00 */
[----:B------:R-:W-:-:S02]  /*05a0*/  IMAD.U32 R5, RZ, RZ, UR5 ;  /* 0x00000005ff057e24 */ /* 0x000fc4000f8e00ff */
[----:B-1----:R-:W-:Y:S01]  /*05b0*/  IMAD.U32 R6, RZ, RZ, UR6 ;  /* 0x00000006ff067e24 */ /* 0x002fe2000f8e00ff */
[----:B------:R-:W-:Y:S01]  /*05c0*/  MOV R7, UR7 ;  /* 0x0000000700077c02 */ /* 0x000fe20008000f00 */
[----:B---3--:R-:W-:Y:S02]  /*05d0*/  IMAD.U32 R10, RZ, RZ, UR8 ;  /* 0x00000008ff0a7e24 */ /* 0x008fe4000f8e00ff */
[----:B------:R-:W-:-:S07]  /*05e0*/  IMAD.U32 R11, RZ, RZ, UR9 ;  /* 0x00000009ff0b7e24 */ /* 0x000fce000f8e00ff */
[----:B------:R-:W-:-:S07]  /*05f0*/  LEPC R20, `(.L_x_7) ;  /* 0x000000001014794e */ /* 0x000fce0000000000 */
[----:B--2---:R-:W-:Y:S05]  /*0600*/  CALL.ABS.NOINC R14 ;  /* 0x000000000e007343 */ /* 0x004fea0003c00000 */
.L_x_7:
[----:B------:R-:W-:Y:S05]  /*0610*/  BSYNC.RECONVERGENT B6 ;  /* 0x0000000000067941 */ /* 0x000fea0003800200 */
.L_x_6:
[-C--:B------:R-:W-:Y:S01]  /*0620*/  IABS R0, R24.reuse ;  /* 0x0000001800007213 */ /* 0x080fe20000000000 */
[----:B------:R-:W-:Y:S01]  /*0630*/  IMAD R27, R27, R17, R16 ;  /* 0x000000111b1b7224 */ /* 0x000fe200078e0210 */
[----:B------:R-:W-:Y:S01]  /*0640*/  IABS R8, R24 ;  /* 0x0000001800087213 */ /* 0x000fe20000000000 */
[----:B------:R-:W1:Y:S01]  /*0650*/  LDCU UR4, c[0x0][0x390] ;  /* 0x00007200ff0477ac */ /* 0x000e620008000800 */
[----:B------:R-:W2:Y:S01]  /*0660*/  I2F.RP R3, R0 ;  /* 0x0000000000037306 */ /* 0x000ea20000209400 */
[----:B------:R-:W-:Y:S02]  /*0670*/  R2UR UR6, R30 ;  /* 0x000000001e0672ca */ /* 0x000fe400000e0000 */
[----:B------:R-:W-:Y:S02]  /*0680*/  IABS R6, R27 ;  /* 0x0000001b00067213 */ /* 0x000fe40000000000 */
[----:B------:R-:W-:-:S03]  /*0690*/  R2UR UR7, R31 ;  /* 0x000000001f0772ca */ /* 0x000fc600000e0000 */
[----:B--2---:R-:W0:Y:S02]  /*06a0*/  MUFU.RCP R3, R3 ;  /* 0x0000000300037308 */ /* 0x004e240000001000 */
[----:B0-----:R-:W-:Y:S01]  /*06b0*/  IADD3 R4, PT, PT, R3, 0xffffffe, RZ ;  /* 0x0ffffffe03047810 */ /* 0x001fe20007ffe0ff */
[----:B------:R-:W-:-:S05]  /*06c0*/  IMAD.MOV R3, RZ, RZ, -R8 ;  /* 0x000000ffff037224 */ /* 0x000fca00078e0a08 */
[----:B------:R0:W2:Y:S02]  /*06d0*/  F2I.FTZ.U32.TRUNC.NTZ R5, R4 ;  /* 0x0000000400057305 */ /* 0x0000a4000021f000 */
[----:B0-----:R-:W-:Y:S01]  /*06e0*/  MOV R4, RZ ;  /* 0x000000ff00047202 */ /* 0x001fe20000000f00 */
[----:B--2---:R-:W-:-:S04]  /*06f0*/  IMAD.MOV R7, RZ, RZ, -R5 ;  /* 0x000000ffff077224 */ /* 0x004fc800078e0a05 */
[----:B------:R-:W-:-:S04]  /*0700*/  IMAD R7, R7, R0, RZ ;  /* 0x0000000007077224 */ /* 0x000fc800078e02ff */
[----:B------:R-:W-:Y:S02]  /*0710*/  IMAD.HI.U32 R5, R5, R7, R4 ;  /* 0x0000000705057227 */ /* 0x000fe400078e0004 */
[----:B------:R-:W0:Y:S04]  /*0720*/  S2R R7, SR_CgaCtaId ;  /* 0x0000000000077919 */ /* 0x000e280000008800 */
[----:B------:R-:W-:-:S04]  /*0730*/  IMAD.HI.U32 R5, R5, R6, RZ ;  /* 0x0000000605057227 */ /* 0x000fc800078e00ff */
[----:B------:R-:W-:-:S05]  /*0740*/  IMAD R3, R5, R3, R6 ;  /* 0x0000000305037224 */ /* 0x000fca00078e0206 */
[----:B------:R-:W-:-:S13]  /*0750*/  ISETP.GT.U32.AND P2, PT, R0, R3, PT ;  /* 0x000000030000720c */ /* 0x000fda0003f44070 */
[----:B------:R-:W-:Y:S01]  /*0760*/  @!P2 IMAD.IADD R3, R3, 0x1, -R0 ;  /* 0x000000010303a824 */ /* 0x000fe200078e0a00 */
[----:B------:R-:W-:Y:S02]  /*0770*/  @!P2 IADD3 R5, PT, PT, R5, 0x1, RZ ;  /* 0x000000010505a810 */ /* 0x000fe40007ffe0ff */
[----:B------:R-:W-:Y:S02]  /*0780*/  ISETP.NE.AND P2, PT, R24, RZ, PT ;  /* 0x000000ff1800720c */ /* 0x000fe40003f45270 */
[----:B------:R-:W-:Y:S02]  /*0790*/  ISETP.GE.U32.AND P0, PT, R3, R0, PT ;  /* 0x000000000300720c */ /* 0x000fe40003f06070 */
[----:B------:R-:W-:-:S04]  /*07a0*/  LOP3.LUT R0, R27, R24, RZ, 0x3c, !PT ;  /* 0x000000181b007212 */ /* 0x000fc800078e3cff */
[----:B------:R-:W-:Y:S02]  /*07b0*/  ISETP.GE.AND P1, PT, R0, RZ, PT ;  /* 0x000000ff0000720c */ /* 0x000fe40003f26270 */
[----:B------:R-:W-:-:S04]  /*07c0*/  MOV R0, 0x400 ;  /* 0x0000040000007802 */ /* 0x000fc80000000f00 */
[----:B0-----:R-:W-:Y:S01]  /*07d0*/  LEA R4, R7, R0, 0x18 ;  /* 0x0000000007047211 */ /* 0x001fe200078ec0ff */
[----:B------:R-:W-:-:S05]  /*07e0*/  @P0 VIADD R5, R5, 0x1 ;  /* 0x0000000105050836 */ /* 0x000fca0000000000 */
[----:B------:R-:W-:-:S05]  /*07f0*/  MOV R3, R5 ;  /* 0x0000000500037202 */ /* 0x000fca0000000f00 */
[----:B------:R-:W-:Y:S01]  /*0800*/  @!P1 IMAD.MOV R3, RZ, RZ, -R3 ;  /* 0x000000ffff039224 */ /* 0x000fe200078e0a03 */
[----:B------:R-:W-:-:S04]  /*0810*/  @!P2 LOP3.LUT R3, RZ, R24, RZ, 0x33, !PT ;  /* 0x00000018ff03a212 */ /* 0x000fc800078e33ff */
[C---:B------:R-:W-:Y:S01]  /*0820*/  IADD3 R0, PT, PT, -R3.reuse, RZ, RZ ;  /* 0x000000ff03007210 */ /* 0x040fe20007ffe1ff */
[C---:B------:R-:W-:Y:S01]  /*0830*/  IMAD R5, R3.reuse, 0x108, R4 ;  /* 0x0000010803057824 */ /* 0x040fe200078e0204 */
[----:B------:R-:W-:Y:S01]  /*0840*/  IADD3 R3, PT, PT, R3, R26, -R16 ;  /* 0x0000001a03037210 */ /* 0x000fe20007ffe810 */
[----:B------:R-:W-:Y:S02]  /*0850*/  IMAD.IADD R26, R22, 0x1, R26 ;  /* 0x00000001161a7824 */ /* 0x000fe400078e021a */
[----:B------:R-:W-:-:S04]  /*0860*/  IMAD R0, R24, R0, R27 ;  /* 0x0000000018007224 */ /* 0x000fc800078e021b */
[----:B------:R-:W-:Y:S01]  /*0870*/  IMAD R6, R0, 0x8, R5 ;  /* 0x0000000800067824 */ /* 0x000fe200078e0205 */
[----:B------:R-:W-:Y:S01]  /*0880*/  IADD3 R0, PT, PT, R25, R0, RZ ;  /* 0x0000000019007210 */ /* 0x000fe20007ffe0ff */
[----:B------:R-:W0:Y:S04]  /*0890*/  LDC.64 R4, c[0x0][0x380] ;  /* 0x0000e000ff047b82 */ /* 0x000e280000000a00 */
[----:B------:R-:W2:Y:S01]  /*08a0*/  LDS.64 R6, [R6] ;  /* 0x0000000006067984 */ /* 0x000ea20000000a00 */
[----:B-1----:R-:W-:-:S04]  /*08b0*/  IMAD R3, R3, UR4, R0 ;  /* 0x0000000403037c24 */ /* 0x002fc8000f8e0200 */
[----:B0-----:R-:W-:-:S05]  /*08c0*/  IMAD.WIDE R4, R3, 0x8, R4 ;  /* 0x0000000803047825 */ /* 0x001fca00078e0204 */
[----:B--2---:R0:W-:Y:S01]  /*08d0*/  STG.E.64 desc[UR6][R4.64], R6 ;  /* 0x0000000604007986 */ /* 0x0041e2000c101b06 */
[----:B------:R-:W-:Y:S05]  /*08e0*/  WARPSYNC.ALL ;  /* 0x0000000000007948 */ /* 0x000fea0003800000 */
[----:B------:R-:W1:Y:S01]  /*08f0*/  LDCU UR4, c[0x0][0x394] ;  /* 0x00007280ff0477ac */ /* 0x000e620008000800 */
[----:B------:R-:W-:Y:S01]  /*0900*/  BAR.SYNC.DEFER_BLOCKING 0x0 ;  /* 0x0000000000007b1d */ /* 0x000fe20000010000 */
[----:B-1----:R-:W-:-:S13]  /*0910*/  ISETP.GE.AND P0, PT, R26, UR4, PT ;  /* 0x000000041a007c0c */ /* 0x002fda000bf06270 */
[----:B0-----:R-:W-:Y:S05]  /*0920*/  @!P0 BRA `(.L_x_8) ;  /* 0xfffffff800c08947 */ /* 0x001fea000383ffff */
.L_x_5:
[----:B------:R-:W0:Y:S01]  /*0930*/  LDCU UR4, c[0x0][0x390] ;  /* 0x00007200ff0477ac */ /* 0x000e220008000800 */
[----:B------:R-:W-:-:S04]  /*0940*/  IADD3 R29, PT, PT, R18, R29, RZ ;  /* 0x0000001d121d7210 */ /* 0x000fc80007ffe0ff */
[----:B0-----:R-:W-:-:S13]  /*0950*/  ISETP.GE.AND P0, PT, R29, UR4, PT ;  /* 0x000000041d007c0c */ /* 0x001fda000bf06270 */
[----:B------:R-:W-:Y:S05]  /*0960*/  @!P0 BRA `(.L_x_9) ;  /* 0xfffffff800988947 */ /* 0x000fea000383ffff */
[----:B------:R-:W-:Y:S05]  /*0970*/  EXIT ;  /* 0x000000000000794d */ /* 0x000fea0003800000 */
.L_x_10:
        /* <DEDUP_REMOVED lines=16> */
.L_x_18:


//--------------------- .text._Z7kernel2PdS_ii    --------------------------
	.section	.text._Z7kernel2PdS_ii,"ax",@progbits
	.align	128
        .global         _Z7kernel2PdS_ii
        .type           _Z7kernel2PdS_ii,@function
        .size           _Z7kernel2PdS_ii,(.L_x_19 - _Z7kernel2PdS_ii)
        .other          _Z7kernel2PdS_ii,@"STO_CUDA_ENTRY STV_DEFAULT"
_Z7kernel2PdS_ii:
.text._Z7kernel2PdS_ii:
[----:B------:R-:W-:Y:S01]  /*0000*/  LDC R1, c[0x0][0x37c] ;  /* 0x0000df00ff017b82 */ /* 0x000fe20000000800 */
[----:B------:R-:W0:Y:S01]  /*0010*/  S2R R3, SR_TID.X ;  /* 0x0000000000037919 */ /* 0x000e220000002100 */
[----:B------:R-:W1:Y:S06]  /*0020*/  LDCU UR4, c[0x0][0x370] ;  /* 0x00006e00ff0477ac */ /* 0x000e6c0008000800 */
[----:B------:R-:W0:Y:S01]  /*0030*/  S2UR UR5, SR_CTAID.X ;  /* 0x00000000000579c3 */ /* 0x000e220000002500 */
[----:B------:R-:W2:Y:S07]  /*0040*/  LDCU.64 UR6, c[0x0][0x390] ;  /* 0x00007200ff0677ac */ /* 0x000eae0008000a00 */
[----:B------:R-:W0:Y:S01]  /*0050*/  LDC R2, c[0x0][0x360] ;  /* 0x0000d800ff027b82 */ /* 0x000e220000000800 */
[----:B--2---:R-:W-:-:S04]  /*0060*/  IMAD.U32 R4, RZ, RZ, UR7 ;  /* 0x00000007ff047e24 */ /* 0x004fc8000f8e00ff */
[----:B------:R-:W-:Y:S02]  /*0070*/  IMAD R0, R4, UR6, RZ ;  /* 0x0000000604007c24 */ /* 0x000fe4000f8e02ff */
[C---:B0-----:R-:W-:Y:S02]  /*0080*/  IMAD R3, R2.reuse, UR5, R3 ;  /* 0x0000000502037c24 */ /* 0x041fe4000f8e0203 */
[----:B-1----:R-:W-:-:S03]  /*0090*/  IMAD R2, R2, UR4, RZ ;  /* 0x0000000402027c24 */ /* 0x002fc6000f8e02ff */
[----:B------:R-:W-:-:S13]  /*00a0*/  ISETP.GE.AND P0, PT, R3, R0, PT ;  /* 0x000000000300720c */ /* 0x000fda0003f06270 */
[----:B------:R-:W-:Y:S05]  /*00b0*/  @P0 EXIT ;  /* 0x000000000000094d */ /* 0x000fea0003800000 */
[----:B------:R-:W0:Y:S01]  /*00c0*/  I2F.U32.RP R10, R2 ;  /* 0x00000002000a7306 */ /* 0x000e220000209000 */
[C---:B------:R-:W-:Y:S01]  /*00d0*/  IMAD.IADD R5, R2.reuse, 0x1, R3 ;  /* 0x0000000102057824 */ /* 0x040fe200078e0203 */
[----:B------:R-:W-:Y:S01]  /*00e0*/  IADD3 R11, PT, PT, RZ, -R2, RZ ;  /* 0x80000002ff0b7210 */ /* 0x000fe20007ffe0ff */
[----:B------:R-:W1:Y:S01]  /*00f0*/  LDCU.64 UR4, c[0x0][0x358] ;  /* 0x00006b00ff0477ac */ /* 0x000e620008000a00 */
[----:B------:R-:W-:Y:S01]  /*0100*/  ISETP.NE.U32.AND P2, PT, R2, RZ, PT ;  /* 0x000000ff0200720c */ /* 0x000fe20003f45070 */
[----:B------:R-:W-:Y:S01]  /*0110*/  BSSY.RECONVERGENT B0, `(.L_x_11) ;  /* 0x0000045000007945 */ /* 0x000fe20003800200 */
[----:B------:R-:W-:Y:S01]  /*0120*/  ISETP.GE.AND P0, PT, R5, R0, PT ;  /* 0x000000000500720c */ /* 0x000fe20003f06270 */
[----:B------:R-:W2:Y:S01]  /*0130*/  LDCU UR7, c[0x0][0x394] ;  /* 0x00007280ff0777ac */ /* 0x000ea20008000800 */
[-C--:B------:R-:W-:Y:S02]  /*0140*/  VIMNMX R8, PT, PT, R0, R5.reuse, !PT ;  /* 0x0000000500087248 */ /* 0x080fe40007fe0100 */
[----:B------:R-:W-:Y:S01]  /*0150*/  SEL R9, RZ, 0x1, P0 ;  /* 0x00000001ff097807 */ /* 0x000fe20000000000 */
[----:B------:R-:W3:Y:S03]  /*0160*/  LDCU UR6, c[0x0][0x390] ;  /* 0x00007200ff0677ac */ /* 0x000ee60008000800 */
[----:B------:R-:W-:Y:S01]  /*0170*/  IADD3 R5, PT, PT, R8, -R5, -R9 ;  /* 0x8000000508057210 */ /* 0x000fe20007ffe809 */
[----:B0-----:R-:W0:Y:S02]  /*0180*/  MUFU.RCP R10, R10 ;  /* 0x0000000a000a7308 */ /* 0x001e240000001000 */
[----:B0-----:R-:W-:-:S06]  /*0190*/  VIADD R6, R10, 0xffffffe ;  /* 0x0ffffffe0a067836 */ /* 0x001fcc0000000000 */
[----:B------:R0:W4:Y:S02]  /*01a0*/  F2I.FTZ.U32.TRUNC.NTZ R7, R6 ;  /* 0x0000000600077305 */ /* 0x000124000021f000 */
[----:B0-----:R-:W-:Y:S02]  /*01b0*/  IMAD.MOV.U32 R6, RZ, RZ, RZ ;  /* 0x000000ffff067224 */ /* 0x001fe400078e00ff */
[----:B----4-:R-:W-:-:S04]  /*01c0*/  IMAD R11, R11, R7, RZ ;  /* 0x000000070b0b7224 */ /* 0x010fc800078e02ff */
[----:B------:R-:W-:-:S06]  /*01d0*/  IMAD.HI.U32 R10, R7, R11, R6 ;  /* 0x0000000b070a7227 */ /* 0x000fcc00078e0006 */
[----:B------:R-:W-:-:S05]  /*01e0*/  IMAD.HI.U32 R10, R10, R5, RZ ;  /* 0x000000050a0a7227 */ /* 0x000fca00078e00ff */
[----:B------:R-:W-:-:S05]  /*01f0*/  IADD3 R6, PT, PT, -R10, RZ, RZ ;  /* 0x000000ff0a067210 */ /* 0x000fca0007ffe1ff */
[----:B------:R-:W-:-:S05]  /*0200*/  IMAD R5, R2, R6, R5 ;  /* 0x0000000602057224 */ /* 0x000fca00078e0205 */
[----:B------:R-:W-:-:S13]  /*0210*/  ISETP.GE.U32.AND P0, PT, R5, R2, PT ;  /* 0x000000020500720c */ /* 0x000fda0003f06070 */
[----:B------:R-:W-:Y:S02]  /*0220*/  @P0 IMAD.IADD R5, R5, 0x1, -R2 ;  /* 0x0000000105050824 */ /* 0x000fe400078e0a02 */
[----:B------:R-:W-:-:S03]  /*0230*/  @P0 VIADD R10, R10, 0x1 ;  /* 0x000000010a0a0836 */ /* 0x000fc60000000000 */
[----:B------:R-:W-:-:S13]  /*0240*/  ISETP.GE.U32.AND P1, PT, R5, R2, PT ;  /* 0x000000020500720c */ /* 0x000fda0003f26070 */
[----:B------:R-:W-:Y:S02]  /*0250*/  @P1 IADD3 R10, PT, PT, R10, 0x1, RZ ;  /* 0x000000010a0a1810 */ /* 0x000fe40007ffe0ff */
[----:B------:R-:W-:-:S05]  /*0260*/  @!P2 LOP3.LUT R10, RZ, R2, RZ, 0x33, !PT ;  /* 0x00000002ff0aa212 */ /* 0x000fca00078e33ff */
[----:B------:R-:W-:-:S05]  /*0270*/  IMAD.IADD R10, R9, 0x1, R10 ;  /* 0x00000001090a7824 */ /* 0x000fca00078e020a */
[C---:B------:R-:W-:Y:S02]  /*0280*/  LOP3.LUT R5, R10.reuse, 0x3, RZ, 0xc0, !PT ;  /* 0x000000030a057812 */ /* 0x040fe400078ec0ff */
[----:B------:R-:W-:Y:S02]  /*0290*/  ISETP.GE.U32.AND P0, PT, R10, 0x3, PT ;  /* 0x000000030a00780c */ /* 0x000fe40003f06070 */
[----:B------:R-:W-:-:S13]  /*02a0*/  ISETP.NE.AND P1, PT, R5, 0x3, PT ;  /* 0x000000030500780c */ /* 0x000fda0003f25270 */
[----:B-123--:R-:W-:Y:S05]  /*02b0*/  @!P1 BRA `(.L_x_12) ;  /* 0x0000000000a89947 */ /* 0x00efea0003800000 */
[----:B------:R-:W-:Y:S01]  /*02c0*/  IABS R5, R4 ;  /* 0x0000000400057213 */ /* 0x000fe20000000000 */
[----:B------:R-:W0:Y:S01]  /*02d0*/  LDC.64 R6, c[0x0][0x388] ;  /* 0x0000e200ff067b82 */ /* 0x000e220000000a00 */
[----:B------:R-:W-:Y:S01]  /*02e0*/  VIADD R10, R10, 0x1 ;  /* 0x000000010a0a7836 */ /* 0x000fe20000000000 */
[----:B------:R-:W-:Y:S01]  /*02f0*/  ISETP.NE.AND P1, PT, R4, RZ, PT ;  /* 0x000000ff0400720c */ /* 0x000fe20003f25270 */
[----:B------:R-:W1:Y:S03]  /*0300*/  I2F.RP R11, R5 ;  /* 0x00000005000b7306 */ /* 0x000e660000209400 */
[----:B------:R-:W-:Y:S02]  /*0310*/  LOP3.LUT R10, R10, 0x3, RZ, 0xc0, !PT ;  /* 0x000000030a0a7812 */ /* 0x000fe400078ec0ff */
[----:B------:R-:W2:Y:S02]  /*0320*/  LDC.64 R8, c[0x0][0x380] ;  /* 0x0000e000ff087b82 */ /* 0x000ea40000000a00 */
[----:B------:R-:W-:Y:S01]  /*0330*/  IADD3 R14, PT, PT, -R10, RZ, RZ ;  /* 0x000000ff0a0e7210 */ /* 0x000fe20007ffe1ff */
[----:B-1----:R-:W1:Y:S02]  /*0340*/  MUFU.RCP R11, R11 ;  /* 0x0000000b000b7308 */ /* 0x002e640000001000 */
[----:B-1----:R-:W-:-:S06]  /*0350*/  VIADD R13, R11, 0xffffffe ;  /* 0x0ffffffe0b0d7836 */ /* 0x002fcc0000000000 */
[----:B------:R-:W1:Y:S02]  /*0360*/  F2I.FTZ.U32.TRUNC.NTZ R13, R13 ;  /* 0x0000000d000d7305 */ /* 0x000e64000021f000 */
[----:B-1----:R-:W-:-:S05]  /*0370*/  IADD3 R12, PT, PT, RZ, -R13, RZ ;  /* 0x8000000dff0c7210 */ /* 0x002fca0007ffe0ff */
[----:B------:R-:W-:Y:S02]  /*0380*/  IMAD R15, R12, R5, RZ ;  /* 0x000000050c0f7224 */ /* 0x000fe400078e02ff */
[----:B------:R-:W-:-:S04]  /*0390*/  IMAD.MOV.U32 R12, RZ, RZ, RZ ;  /* 0x000000ffff0c7224 */ /* 0x000fc800078e00ff */
[----:B------:R-:W-:Y:S01]  /*03a0*/  IMAD.HI.U32 R12, R13, R15, R12 ;  /* 0x0000000f0d0c7227 */ /* 0x000fe200078e000c */
[----:B0-2---:R-:W-:-:S07]  /*03b0*/  LOP3.LUT R13, RZ, R4, RZ, 0x33, !PT ;  /* 0x00000004ff0d7212 */ /* 0x005fce00078e33ff */
.L_x_13:
[----:B0-----:R-:W-:-:S06]  /*03c0*/  IMAD.WIDE R10, R3, 0x8, R6 ;  /* 0x00000008030a7825 */ /* 0x001fcc00078e0206 */
[----:B------:R-:W2:Y:S01]  /*03d0*/  LDG.E.64 R10, desc[UR4][R10.64] ;  /* 0x000000040a0a7981 */ /* 0x000ea2000c1e1b00 */
[----:B------:R-:W-:Y:S01]  /*03e0*/  IABS R17, R3 ;  /* 0x0000000300117213 */ /* 0x000fe20000000000 */
[----:B------:R-:W-:Y:S02]  /*03f0*/  IMAD.U32 R4, RZ, RZ, UR7 ;  /* 0x00000007ff047e24 */ /* 0x000fe4000f8e00ff */
[----:B------:R-:W-:Y:S02]  /*0400*/  VIADD R14, R14, 0x1 ;  /* 0x000000010e0e7836 */ /* 0x000fe40000000000 */
[----:B------:R-:W-:Y:S01]  /*0410*/  IMAD.HI.U32 R15, R12, R17, RZ ;  /* 0x000000110c0f7227 */ /* 0x000fe200078e00ff */
[----:B------:R-:W-:-:S03]  /*0420*/  IABS R19, R4 ;  /* 0x0000000400137213 */ /* 0x000fc60000000000 */
[----:B------:R-:W-:-:S04]  /*0430*/  IMAD.MOV R16, RZ, RZ, -R15 ;  /* 0x000000ffff107224 */ /* 0x000fc800078e0a0f */
[----:B------:R-:W-:-:S05]  /*0440*/  IMAD R16, R19, R16, R17 ;  /* 0x0000001013107224 */ /* 0x000fca00078e0211 */
[----:B------:R-:W-:-:S13]  /*0450*/  ISETP.GT.U32.AND P3, PT, R5, R16, PT ;  /* 0x000000100500720c */ /* 0x000fda0003f64070 */
[----:B------:R-:W-:Y:S01]  /*0460*/  @!P3 IADD3 R16, PT, PT, R16, -R19, RZ ;  /* 0x800000131010b210 */ /* 0x000fe20007ffe0ff */
[----:B------:R-:W-:-:S03]  /*0470*/  @!P3 VIADD R15, R15, 0x1 ;  /* 0x000000010f0fb836 */ /* 0x000fc60000000000 */
[----:B------:R-:W-:Y:S02]  /*0480*/  ISETP.GE.U32.AND P2, PT, R16, R5, PT ;  /* 0x000000051000720c */ /* 0x000fe40003f46070 */
[----:B------:R-:W-:-:S04]  /*0490*/  LOP3.LUT R16, R3, R4, RZ, 0x3c, !PT ;  /* 0x0000000403107212 */ /* 0x000fc800078e3cff */
[----:B------:R-:W-:-:S07]  /*04a0*/  ISETP.GE.AND P4, PT, R16, RZ, PT ;  /* 0x000000ff1000720c */ /* 0x000fce0003f86270 */
[----:B------:R-:W-:Y:S01]  /*04b0*/  @P2 VIADD R15, R15, 0x1 ;  /* 0x000000010f0f2836 */ /* 0x000fe20000000000 */
[----:B------:R-:W-:-:S05]  /*04c0*/  ISETP.NE.AND P2, PT, R14, RZ, PT ;  /* 0x000000ff0e00720c */ /* 0x000fca0003f45270 */
[----:B------:R-:W-:-:S04]  /*04d0*/  @!P4 IADD3 R15, PT, PT, -R15, RZ, RZ ;  /* 0x000000ff0f0fc210 */ /* 0x000fc80007ffe1ff */
[----:B------:R-:W-:-:S05]  /*04e0*/  SEL R15, R13, R15, !P1 ;  /* 0x0000000f0d0f7207 */ /* 0x000fca0004800000 */
[----:B------:R-:W-:-:S04]  /*04f0*/  IMAD.MOV R16, RZ, RZ, -R15 ;  /* 0x000000ffff107224 */ /* 0x000fc800078e0a0f */
[----:B------:R-:W-:Y:S01]  /*0500*/  IMAD R16, R4, R16, R3 ;  /* 0x0000001004107224 */ /* 0x000fe200078e0203 */
[----:B------:R-:W-:-:S03]  /*0510*/  IADD3 R3, PT, PT, R2, R3, RZ ;  /* 0x0000000302037210 */ /* 0x000fc60007ffe0ff */
[----:B------:R-:W-:-:S04]  /*0520*/  IMAD R17, R16, UR6, R15 ;  /* 0x0000000610117c24 */ /* 0x000fc8000f8e020f */
[----:B------:R-:W-:-:S05]  /*0530*/  IMAD.WIDE R16, R17, 0x8, R8 ;  /* 0x0000000811107825 */ /* 0x000fca00078e0208 */
[----:B--2---:R0:W-:Y:S01]  /*0540*/  STG.E.64 desc[UR4][R16.64], R10 ;  /* 0x0000000a10007986 */ /* 0x0041e2000c101b04 */
[----:B------:R-:W-:Y:S05]  /*0550*/  @P2 BRA `(.L_x_13) ;  /* 0xfffffffc00982947 */ /* 0x000fea000383ffff */
.L_x_12:
[----:B------:R-:W-:Y:S05]  /*0560*/  BSYNC.RECONVERGENT B0 ;  /* 0x0000000000007941 */ /* 0x000fea0003800200 */
.L_x_11:
[----:B------:R-:W-:Y:S05]  /*0570*/  @!P0 EXIT ;  /* 0x000000000000894d */ /* 0x000fea0003800000 */
[----:B0-----:R-:W-:Y:S01]  /*0580*/  IABS R16, R4 ;  /* 0x0000000400107213 */ /* 0x001fe20000000000 */
[----:B------:R-:W0:Y:S01]  /*0590*/  LDC R10, c[0x0][0x394] ;  /* 0x0000e500ff0a7b82 */ /* 0x000e220000000800 */
[----:B------:R-:W1:Y:S02]  /*05a0*/  LDCU UR6, c[0x0][0x390] ;  /* 0x00007200ff0677ac */ /* 0x000e640008000800 */
[----:B------:R-:W2:Y:S05]  /*05b0*/  I2F.RP R11, R16 ;  /* 0x00000010000b7306 */ /* 0x000eaa0000209400 */
[----:B------:R-:W3:Y:S08]  /*05c0*/  LDC.64 R4, c[0x0][0x380] ;  /* 0x0000e000ff047b82 */ /* 0x000ef00000000a00 */
[----:B------:R-:W4:Y:S01]  /*05d0*/  LDC.64 R6, c[0x0][0x388] ;  /* 0x0000e200ff067b82 */ /* 0x000f220000000a00 */
[----:B--2---:R-:W2:Y:S02]  /*05e0*/  MUFU.RCP R11, R11 ;  /* 0x0000000b000b7308 */ /* 0x004ea40000001000 */
[----:B--2---:R-:W-:-:S06]  /*05f0*/  VIADD R8, R11, 0xffffffe ;  /* 0x0ffffffe0b087836 */ /* 0x004fcc0000000000 */
[----:B------:R2:W5:Y:S02]  /*0600*/  F2I.FTZ.U32.TRUNC.NTZ R9, R8 ;  /* 0x0000000800097305 */ /* 0x000564000021f000 */
[----:B--2---:R-:W-:Y:S01]  /*0610*/  IMAD.MOV.U32 R8, RZ, RZ, RZ ;  /* 0x000000ffff087224 */ /* 0x004fe200078e00ff */
[----:B-----5:R-:W-:-:S05]  /*0620*/  IADD3 R13, PT, PT, RZ, -R9, RZ ;  /* 0x80000009ff0d7210 */ /* 0x020fca0007ffe0ff */
[----:B------:R-:W-:-:S04]  /*0630*/  IMAD R13, R13, R16, RZ ;  /* 0x000000100d0d7224 */ /* 0x000fc800078e02ff */
[----:B01-34-:R-:W-:-:S07]  /*0640*/  IMAD.HI.U32 R13, R9, R13, R8 ;  /* 0x0000000d090d7227 */ /* 0x01bfce00078e0008 */
.L_x_14:
[----:B0-----:R-:W-:-:S05]  /*0650*/  IMAD.WIDE R14, R3, 0x8, R6 ;  /* 0x00000008030e7825 */ /* 0x001fca00078e0206 */
[----:B------:R0:W2:Y:S01]  /*0660*/  LDG.E.64 R18, desc[UR4][R14.64] ;  /* 0x000000040e127981 */ /* 0x0000a2000c1e1b00 */
[----:B------:R-:W-:Y:S02]  /*0670*/  IABS R8, R3 ;  /* 0x0000000300087213 */ /* 0x000fe40000000000 */
[-C--:B------:R-:W-:Y:S02]  /*0680*/  IABS R11, R10.reuse ;  /* 0x0000000a000b7213 */ /* 0x080fe40000000000 */
[----:B------:R-:W-:Y:S01]  /*0690*/  LOP3.LUT R12, RZ, R10, RZ, 0x33, !PT ;  /* 0x0000000aff0c7212 */ /* 0x000fe200078e33ff */
[----:B------:R-:W-:-:S04]  /*06a0*/  IMAD.HI.U32 R13, R13, R8, RZ ;  /* 0x000000080d0d7227 */ /* 0x000fc800078e00ff */
[----:B0-----:R-:W-:Y:S01]  /*06b0*/  IMAD.WIDE R14, R2, 0x8, R14 ;  /* 0x00000008020e7825 */ /* 0x001fe200078e020e */
[----:B------:R-:W-:-:S05]  /*06c0*/  IADD3 R9, PT, PT, -R13, RZ, RZ ;  /* 0x000000ff0d097210 */ /* 0x000fca0007ffe1ff */
[----:B------:R-:W-:Y:S01]  /*06d0*/  IMAD R9, R11, R9, R8 ;  /* 0x000000090b097224 */ /* 0x000fe200078e0208 */
[----:B------:R-:W-:-:S04]  /*06e0*/  LOP3.LUT R8, R3, R10, RZ, 0x3c, !PT ;  /* 0x0000000a03087212 */ /* 0x000fc800078e3cff */
[----:B------:R-:W-:Y:S02]  /*06f0*/  ISETP.GT.U32.AND P1, PT, R16, R9, PT ;  /* 0x000000091000720c */ /* 0x000fe40003f24070 */
[----:B------:R-:W-:-:S11]  /*0700*/  ISETP.GE.AND P2, PT, R8, RZ, PT ;  /* 0x000000ff0800720c */ /* 0x000fd60003f46270 */
[----:B------:R-:W-:Y:S01]  /*0710*/  @!P1 IMAD.IADD R9, R9, 0x1, -R11 ;  /* 0x0000000109099824 */ /* 0x000fe200078e0a0b */
[----:B------:R-:W-:-:S04]  /*0720*/  @!P1 IADD3 R13, PT, PT, R13, 0x1, RZ ;  /* 0x000000010d0d9810 */ /* 0x000fc80007ffe0ff */
[----:B------:R-:W-:-:S13]  /*0730*/  ISETP.GE.U32.AND P0, PT, R9, R16, PT ;  /* 0x000000100900720c */ /* 0x000fda0003f06070 */
[----:B------:R-:W-:Y:S01]  /*0740*/  @P0 VIADD R13, R13, 0x1 ;  /* 0x000000010d0d0836 */ /* 0x000fe20000000000 */
[----:B------:R-:W-:-:S04]  /*0750*/  ISETP.NE.AND P0, PT, R10, RZ, PT ;  /* 0x000000ff0a00720c */ /* 0x000fc80003f05270 */
[----:B------:R-:W-:-:S04]  /*0760*/  @!P2 IADD3 R13, PT, PT, -R13, RZ, RZ ;  /* 0x000000ff0d0da210 */ /* 0x000fc80007ffe1ff */
[----:B------:R-:W-:-:S05]  /*0770*/  SEL R13, R12, R13, !P0 ;  /* 0x0000000d0c0d7207 */ /* 0x000fca0004000000 */
[----:B------:R-:W-:-:S04]  /*0780*/  IMAD.MOV R8, RZ, RZ, -R13 ;  /* 0x000000ffff087224 */ /* 0x000fc800078e0a0d */
[----:B------:R-:W-:-:S04]  /*0790*/  IMAD R8, R10, R8, R3 ;  /* 0x000000080a087224 */ /* 0x000fc800078e0203 */
[----:B------:R-:W-:-:S04]  /*07a0*/  IMAD R21, R8, UR6, R13 ;  /* 0x0000000608157c24 */ /* 0x000fc8000f8e020d */
[----:B------:R-:W-:Y:S01]  /*07b0*/  IMAD.WIDE R20, R21, 0x8, R4 ;  /* 0x0000000815147825 */ /* 0x000fe200078e0204 */
[----:B------:R-:W0:Y:S08]  /*07c0*/  I2F.RP R22, R11 ;  /* 0x0000000b00167306 */ /* 0x000e300000209400 */
[----:B0-----:R-:W0:Y:S01]  /*07d0*/  MUFU.RCP R22, R22 ;  /* 0x0000001600167308 */ /* 0x001e220000001000 */
[----:B--2---:R1:W-:Y:S04]  /*07e0*/  STG.E.64 desc[UR4][R20.64], R18 ;  /* 0x0000001214007986 */ /* 0x0043e8000c101b04 */
[----:B------:R2:W3:Y:S01]  /*07f0*/  LDG.E.64 R8, desc[UR4][R14.64] ;  /* 0x000000040e087981 */ /* 0x0004e2000c1e1b00 */
[----:B0-----:R-:W-:-:S02]  /*0800*/  IADD3 R23, PT, PT, R22, 0xffffffe, RZ ;  /* 0x0ffffffe16177810 */ /* 0x001fc40007ffe0ff */
[C---:B------:R-:W-:Y:S02]  /*0810*/  IADD3 R3, PT, PT, R2.reuse, R3, RZ ;  /* 0x0000000302037210 */ /* 0x040fe40007ffe0ff */
[----:B------:R-:W0:Y:S02]  /*0820*/  F2I.FTZ.U32.TRUNC.NTZ R17, R23 ;  /* 0x0000001700117305 */ /* 0x000e24000021f000 */
[----:B------:R-:W-:Y:S02]  /*0830*/  IABS R24, R3 ;  /* 0x0000000300187213 */ /* 0x000fe40000000000 */
[----:B-1----:R-:W-:Y:S01]  /*0840*/  LOP3.LUT R18, R3, R10, RZ, 0x3c, !PT ;  /* 0x0000000a03127212 */ /* 0x002fe200078e3cff */
[----:B--2---:R-:W-:-:S03]  /*0850*/  IMAD.WIDE R14, R2, 0x8, R14 ;  /* 0x00000008020e7825 */ /* 0x004fc600078e020e */
[----:B------:R-:W-:Y:S01]  /*0860*/  ISETP.GE.AND P3, PT, R18, RZ, PT ;  /* 0x000000ff1200720c */ /* 0x000fe20003f66270 */
[----:B0-----:R-:W-:-:S04]  /*0870*/  IMAD.MOV R16, RZ, RZ, -R17 ;  /* 0x000000ffff107224 */ /* 0x001fc800078e0a11 */
[----:B------:R-:W-:Y:S02]  /*0880*/  IMAD R13, R16, R11, RZ ;  /* 0x0000000b100d7224 */ /* 0x000fe400078e02ff */
[----:B------:R-:W-:-:S04]  /*0890*/  IMAD.MOV.U32 R16, RZ, RZ, RZ ;  /* 0x000000ffff107224 */ /* 0x000fc800078e00ff */
[----:B------:R-:W-:Y:S01]  /*08a0*/  IMAD.HI.U32 R13, R17, R13, R16 ;  /* 0x0000000d110d7227 */ /* 0x000fe200078e0010 */
[----:B------:R-:W-:-:S05]  /*08b0*/  MOV R16, R24 ;  /* 0x0000001800107202 */ /* 0x000fca0000000f00 */
[----:B------:R-:W-:-:S04]  /*08c0*/  IMAD.HI.U32 R17, R13, R16, RZ ;  /* 0x000000100d117227 */ /* 0x000fc800078e00ff */
[----:B------:R-:W-:-:S04]  /*08d0*/  IMAD.MOV R19, RZ, RZ, -R17 ;  /* 0x000000ffff137224 */ /* 0x000fc800078e0a11 */
[----:B------:R-:W-:Y:S01]  /*08e0*/  IMAD R19, R11, R19, R16 ;  /* 0x000000130b137224 */ /* 0x000fe200078e0210 */
[----:B------:R-:W-:-:S04]  /*08f0*/  MOV R16, R11 ;  /* 0x0000000b00107202 */ /* 0x000fc80000000f00 */
[----:B------:R-:W-:-:S13]  /*0900*/  ISETP.GT.U32.AND P2, PT, R16, R19, PT ;  /* 0x000000131000720c */ /* 0x000fda0003f44070 */
[----:B------:R-:W-:Y:S01]  /*0910*/  @!P2 IMAD.IADD R19, R19, 0x1, -R11 ;  /* 0x000000011313a824 */ /* 0x000fe200078e0a0b */
[----:B------:R-:W-:-:S04]  /*0920*/  @!P2 IADD3 R17, PT, PT, R17, 0x1, RZ ;  /* 0x000000011111a810 */ /* 0x000fc80007ffe0ff */
[----:B------:R-:W-:-:S13]  /*0930*/  ISETP.GE.U32.AND P1, PT, R19, R16, PT ;  /* 0x000000101300720c */ /* 0x000fda0003f26070 */
[----:B------:R-:W-:-:S05]  /*0940*/  @P1 VIADD R17, R17, 0x1 ;  /* 0x0000000111111836 */ /* 0x000fca0000000000 */
[----:B------:R-:W-:-:S04]  /*0950*/  @!P3 IADD3 R17, PT, PT, -R17, RZ, RZ ;  /* 0x000000ff1111b210 */ /* 0x000fc80007ffe1ff */
[----:B------:R-:W-:-:S05]  /*0960*/  SEL R17, R12, R17, !P0 ;  /* 0x000000110c117207 */ /* 0x000fca0004000000 */
[----:B------:R-:W-:-:S04]  /*0970*/  IMAD.MOV R18, RZ, RZ, -R17 ;  /* 0x000000ffff127224 */ /* 0x000fc800078e0a11 */
[----:B------:R-:W-:-:S04]  /*0980*/  IMAD R18, R10, R18, R3 ;  /* 0x000000120a127224 */ /* 0x000fc800078e0203 */
[----:B------:R-:W-:-:S04]  /*0990*/  IMAD R21, R18, UR6, R17 ;  /* 0x0000000612157c24 */ /* 0x000fc8000f8e0211 */
[----:B------:R-:W-:-:S05]  /*09a0*/  IMAD.WIDE R20, R21, 0x8, R4 ;  /* 0x0000000815147825 */ /* 0x000fca00078e0204 */
[----:B---3--:R0:W-:Y:S04]  /*09b0*/  STG.E.64 desc[UR4][R20.64], R8 ;  /* 0x0000000814007986 */ /* 0x0081e8000c101b04 */
[----:B------:R-:W2:Y:S01]  /*09c0*/  LDG.E.64 R18, desc[UR4][R14.64] ;  /* 0x000000040e127981 */ /* 0x000ea2000c1e1b00 */
[----:B------:R-:W-:-:S04]  /*09d0*/  IADD3 R3, PT, PT, R2, R3, RZ ;  /* 0x0000000302037210 */ /* 0x000fc80007ffe0ff */
[----:B------:R-:W-:-:S05]  /*09e0*/  IABS R22, R3 ;  /* 0x0000000300167213 */ /* 0x000fca0000000000 */
[----:B------:R-:W-:Y:S01]  /*09f0*/  IMAD.HI.U32 R17, R13, R22, RZ ;  /* 0x000000160d117227 */ /* 0x000fe200078e00ff */
[----:B0-----:R-:W-:-:S03]  /*0a00*/  LOP3.LUT R8, R3, R10, RZ, 0x3c, !PT ;  /* 0x0000000a03087212 */ /* 0x001fc600078e3cff */
[----:B------:R-:W-:Y:S01]  /*0a10*/  IMAD.MOV R23, RZ, RZ, -R17 ;  /* 0x000000ffff177224 */ /* 0x000fe200078e0a11 */
[----:B------:R-:W-:-:S03]  /*0a20*/  ISETP.GE.AND P3, PT, R8, RZ, PT ;  /* 0x000000ff0800720c */ /* 0x000fc60003f66270 */
[----:B------:R-:W-:-:S05]  /*0a30*/  IMAD R23, R11, R23, R22 ;  /* 0x000000170b177224 */ /* 0x000fca00078e0216 */
[----:B------:R-:W-:-:S13]  /*0a40*/  ISETP.GT.U32.AND P2, PT, R16, R23, PT ;  /* 0x000000171000720c */ /* 0x000fda0003f44070 */
[----:B------:R-:W-:Y:S01]  /*0a50*/  @!P2 IADD3 R23, PT, PT, R23, -R11, RZ ;  /* 0x8000000b1717a210 */ /* 0x000fe20007ffe0ff */
[----:B------:R-:W-:-:S03]  /*0a60*/  @!P2 VIADD R17, R17, 0x1 ;  /* 0x000000011111a836 */ /* 0x000fc60000000000 */
[----:B------:R-:W-:-:S13]  /*0a70*/  ISETP.GE.U32.AND P1, PT, R23, R16, PT ;  /* 0x000000101700720c */ /* 0x000fda0003f26070 */
[----:B------:R-:W-:-:S05]  /*0a80*/  @P1 IADD3 R17, PT, PT, R17, 0x1, RZ ;  /* 0x0000000111111810 */ /* 0x000fca0007ffe0ff */
[----:B------:R-:W-:-:S05]  /*0a90*/  @!P3 IMAD.MOV R17, RZ, RZ, -R17 ;  /* 0x000000ffff11b224 */ /* 0x000fca00078e0a11 */
[----:B------:R-:W-:-:S04]  /*0aa0*/  SEL R17, R12, R17, !P0 ;  /* 0x000000110c117207 */ /* 0x000fc80004000000 */
[----:B------:R-:W-:-:S05]  /*0ab0*/  IADD3 R8, PT, PT, -R17, RZ, RZ ;  /* 0x000000ff11087210 */ /* 0x000fca0007ffe1ff */
[----:B------:R-:W-:-:S04]  /*0ac0*/  IMAD R8, R10, R8, R3 ;  /* 0x000000080a087224 */ /* 0x000fc800078e0203 */
[----:B------:R-:W-:Y:S02]  /*0ad0*/  IMAD R21, R8, UR6, R17 ;  /* 0x0000000608157c24 */ /* 0x000fe4000f8e0211 */
[----:B------:R-:W-:-:S04]  /*0ae0*/  IMAD.WIDE R8, R2, 0x8, R14 ;  /* 0x0000000802087825 */ /* 0x000fc800078e020e */
[----:B------:R-:W-:-:S04]  /*0af0*/  IMAD.WIDE R20, R21, 0x8, R4 ;  /* 0x0000000815147825 */ /* 0x000fc800078e0204 */
[----:B------:R-:W-:Y:S01]  /*0b00*/  IMAD.IADD R17, R2, 0x1, R3 ;  /* 0x0000000102117824 */ /* 0x000fe200078e0203 */
[----:B--2---:R0:W-:Y:S04]  /*0b10*/  STG.E.64 desc[UR4][R20.64], R18 ;  /* 0x0000001214007986 */ /* 0x0041e8000c101b04 */
[----:B------:R-:W2:Y:S01]  /*0b20*/  LDG.E.64 R8, desc[UR4][R8.64] ;  /* 0x0000000408087981 */ /* 0x000ea2000c1e1b00 */
[----:B------:R-:W-:-:S05]  /*0b30*/  IABS R14, R17 ;  /* 0x00000011000e7213 */ /* 0x000fca0000000000 */
[----:B------:R-:W-:-:S05]  /*0b40*/  IMAD.HI.U32 R3, R13, R14, RZ ;  /* 0x0000000e0d037227 */ /* 0x000fca00078e00ff */
[----:B------:R-:W-:-:S05]  /*0b50*/  IADD3 R15, PT, PT, -R3, RZ, RZ ;  /* 0x000000ff030f7210 */ /* 0x000fca0007ffe1ff */
[----:B------:R-:W-:-:S05]  /*0b60*/  IMAD R15, R11, R15, R14 ;  /* 0x0000000f0b0f7224 */ /* 0x000fca00078e020e */
[----:B------:R-:W-:-:S13]  /*0b70*/  ISETP.GT.U32.AND P2, PT, R16, R15, PT ;  /* 0x0000000f1000720c */ /* 0x000fda0003f44070 */
[----:B------:R-:W-:Y:S01]  /*0b80*/  @!P2 IMAD.IADD R15, R15, 0x1, -R11 ;  /* 0x000000010f0fa824 */ /* 0x000fe200078e0a0b */
[----:B------:R-:W-:Y:S02]  /*0b90*/  LOP3.LUT R11, R17, R10, RZ, 0x3c, !PT ;  /* 0x0000000a110b7212 */ /* 0x000fe400078e3cff */
[----:B------:R-:W-:Y:S02]  /*0ba0*/  @!P2 IADD3 R3, PT, PT, R3, 0x1, RZ ;  /* 0x000000010303a810 */ /* 0x000fe40007ffe0ff */
[----:B------:R-:W-:Y:S02]  /*0bb0*/  ISETP.GE.U32.AND P1, PT, R15, R16, PT ;  /* 0x000000100f00720c */ /* 0x000fe40003f26070 */
[----:B------:R-:W-:-:S11]  /*0bc0*/  ISETP.GE.AND P3, PT, R11, RZ, PT ;  /* 0x000000ff0b00720c */ /* 0x000fd60003f66270 */
[----:B------:R-:W-:-:S05]  /*0bd0*/  @P1 VIADD R3, R3, 0x1 ;  /* 0x0000000103031836 */ /* 0x000fca0000000000 */
[----:B------:R-:W-:-:S04]  /*0be0*/  @!P3 IADD3 R3, PT, PT, -R3, RZ, RZ ;  /* 0x000000ff0303b210 */ /* 0x000fc80007ffe1ff */
[----:B------:R-:W-:-:S05]  /*0bf0*/  SEL R3, R12, R3, !P0 ;  /* 0x000000030c037207 */ /* 0x000fca0004000000 */
[----:B------:R-:W-:-:S04]  /*0c00*/  IMAD.MOV R11, RZ, RZ, -R3 ;  /* 0x000000ffff0b7224 */ /* 0x000fc800078e0a03 */
[----:B------:R-:W-:-:S04]  /*0c10*/  IMAD R12, R10, R11, R17 ;  /* 0x0000000b0a0c7224 */ /* 0x000fc800078e0211 */
[----:B------:R-:W-:Y:S01]  /*0c20*/  IMAD R15, R12, UR6, R3 ;  /* 0x000000060c0f7c24 */ /* 0x000fe2000f8e0203 */
[----:B------:R-:W-:-:S03]  /*0c30*/  IADD3 R3, PT, PT, R2, R17, RZ ;  /* 0x0000001102037210 */ /* 0x000fc60007ffe0ff */
[----:B------:R-:W-:Y:S01]  /*0c40*/  IMAD.WIDE R14, R15, 0x8, R4 ;  /* 0x000000080f0e7825 */ /* 0x000fe200078e0204 */
[----:B------:R-:W-:-:S04]  /*0c50*/  ISETP.GE.AND P0, PT, R3, R0, PT ;  /* 0x000000000300720c */ /* 0x000fc80003f06270 */
[----:B--2---:R0:W-:Y:S09]  /*0c60*/  STG.E.64 desc[UR4][R14.64], R8 ;  /* 0x000000080e007986 */ /* 0x0041f2000c101b04 */
[----:B------:R-:W-:Y:S05]  /*0c70*/  @!P0 BRA `(.L_x_14) ;  /* 0xfffffff800748947 */ /* 0x000fea000383ffff */
[----:B------:R-:W-:Y:S05]  /*0c80*/  EXIT ;  /* 0x000000000000794d */ /* 0x000fea0003800000 */
.L_x_15:
        /* <DEDUP_REMOVED lines=15> */
.L_x_19:


//--------------------- .nv.global.init           --------------------------
	.section	.nv.global.init,"aw",@progbits
.nv.global.init:
	.type		$str$3,@object
	.size		$str$3,($str$2 - $str$3)
$str$3:
        /*0000*/ 	.byte	0x74, 0x69, 0x64, 0x78, 0x20, 0x3c, 0x20, 0x78, 0x73, 0x00
	.type		$str$2,@object
	.size		$str$2,($str - $str$2)
$str$2:
        /*000a*/ 	.byte	0x62, 0x6c, 0x6f, 0x63, 0x6b, 0x44, 0x69, 0x6d, 0x2e, 0x78, 0x3d, 0x3d, 0x62, 0x6c, 0x6f, 0x63
        /*001a*/ 	.byte	0x6b, 0x53, 0x69, 0x7a, 0x65, 0x00
	.type		$str,@object
	.size		$str,($str$1 - $str)
$str:
        /*0020*/ 	.byte	0x62, 0x6c, 0x6f, 0x63, 0x6b, 0x44, 0x69, 0x6d, 0x2e, 0x78, 0x20, 0x3d, 0x3d, 0x20, 0x62, 0x6c
        /*0030*/ 	.byte	0x6f, 0x63, 0x6b, 0x44, 0x69, 0x6d, 0x2e, 0x79, 0x00
	.type		$str$1,@object
	.size		$str$1,(__unnamed_1 - $str$1)
$str$1:
        /*0039*/ 	.byte	0x2f, 0x74, 0x6d, 0x70, 0x2f, 0x73, 0x61, 0x73, 0x73, 0x5f, 0x63, 0x75, 0x5f, 0x30, 0x7a, 0x61
        /*0049*/ 	.byte	0x5f, 0x6a, 0x67, 0x32, 0x61, 0x2f, 0x6b, 0x2e, 0x63, 0x75, 0x00
	.type		__unnamed_1,@object
	.size		__unnamed_1,(.L_0 - __unnamed_1)
__unnamed_1:
        /*0054*/ 	.byte	0x76, 0x6f, 0x69, 0x64, 0x20, 0x6b, 0x65, 0x72, 0x6e, 0x65, 0x6c, 0x28, 0x64, 0x6f, 0x75, 0x62
        /*0064*/ 	.byte	0x6c, 0x65, 0x20, 0x2a, 0x2c, 0x20, 0x64, 0x6f, 0x75, 0x62, 0x6c, 0x65, 0x20, 0x2a, 0x2c, 0x20
        /*0074*/ 	.byte	0x69, 0x6e, 0x74, 0x2c, 0x20, 0x69, 0x6e, 0x74, 0x29, 0x20, 0x5b, 0x77, 0x69, 0x74, 0x68, 0x20
        /*0084*/ 	.byte	0x69, 0x6e, 0x74, 0x20, 0x62, 0x6c, 0x6f, 0x63, 0x6b, 0x53, 0x69, 0x7a, 0x65, 0x20, 0x3d, 0x20
        /*0094*/ 	.byte	0x33, 0x32, 0x5d, 0x00
.L_0:


//--------------------- .nv.shared.reserved.0     --------------------------
	.section	.nv.shared.reserved.0,"aw",@nobits
	.weak		__nv_reservedSMEM_offset_0_alias
	.size		__nv_reservedSMEM_offset_0_alias, 0, 64
	.other		__nv_reservedSMEM_offset_0_alias,@"STO_CUDA_RESERVED_SHARED STV_DEFAULT"
__nv_reservedSMEM_offset_0_alias:
	.zero		0
	.zero		64


//--------------------- .nv.global                --------------------------
	.section	.nv.global,"aw",@nobits
.nv.global:
	.type		_ZN34_INTERNAL_80344e1b_4_k_cu_4d57ee826thrust24THRUST_300001_SM_1000_NS3seqE,@object
	.size		_ZN34_INTERNAL_80344e1b_4_k_cu_4d57ee826thrust24THRUST_300001_SM_1000_NS3seqE,(_ZN34_INTERNAL_80344e1b_4_k_cu_4d57ee824cuda3std3__48in_placeE - _ZN34_INTERNAL_80344e1b_4_k_cu_4d57ee826thrust24THRUST_300001_SM_1000_NS3seqE)
_ZN34_INTERNAL_80344e1b_4_k_cu_4d57ee826thrust24THRUST_300001_SM_1000_NS3seqE:
	.zero		1
	.type		_ZN34_INTERNAL_80344e1b_4_k_cu_4d57ee824cuda3std3__48in_placeE,@object
	.size		_ZN34_INTERNAL_80344e1b_4_k_cu_4d57ee824cuda3std3__48in_placeE,(_ZN34_INTERNAL_80344e1b_4_k_cu_4d57ee824cuda3std6ranges3__45__cpo4sizeE - _ZN34_INTERNAL_80344e1b_4_k_cu_4d57ee824cuda3std3__48in_placeE)
_ZN34_INTERNAL_80344e1b_4_k_cu_4d57ee824cuda3std3__48in_placeE:
	.zero		1
	.type		_ZN34_INTERNAL_80344e1b_4_k_cu_4d57ee824cuda3std6ranges3__45__cpo4sizeE,@object
	.size		_ZN34_INTERNAL_80344e1b_4_k_cu_4d57ee824cuda3std6ranges3__45__cpo4sizeE,(_ZN34_INTERNAL_80344e1b_4_k_cu_4d57ee826thrust24THRUST_300001_SM_1000_NS12placeholders2_3E - _ZN34_INTERNAL_80344e1b_4_k_cu_4d57ee824cuda3std6ranges3__45__cpo4sizeE)
_ZN34_INTERNAL_80344e1b_4_k_cu_4d57ee824cuda3std6ranges3__45__cpo4sizeE:
	.zero		1
	.type		_ZN34_INTERNAL_80344e1b_4_k_cu_4d57ee826thrust24THRUST_300001_SM_1000_NS12placeholders2_3E,@object
	.size		_ZN34_INTERNAL_80344e1b_4_k_cu_4d57ee826thrust24THRUST_300001_SM_1000_NS12placeholders2_3E,(_ZN34_INTERNAL_80344e1b_4_k_cu_4d57ee824cuda3std3__45__cpo6cbeginE - _ZN34_INTERNAL_80344e1b_4_k_cu_4d57ee826thrust24THRUST_300001_SM_1000_NS12placeholders2_3E)
_ZN34_INTERNAL_80344e1b_4_k_cu_4d57ee826thrust24THRUST_300001_SM_1000_NS12placeholders2_3E:
	.zero		1
	.type		_ZN34_INTERNAL_80344e1b_4_k_cu_4d57ee824cuda3std3__45__cpo6cbeginE,@object
	.size		_ZN34_INTERNAL_80344e1b_4_k_cu_4d57ee824cuda3std3__45__cpo6cbeginE,(_ZN34_INTERNAL_80344e1b_4_k_cu_4d57ee824cuda3std6ranges3__45__cpo6cbeginE - _ZN34_INTERNAL_80344e1b_4_k_cu_4d57ee824cuda3std3__45__cpo6cbeginE)
_ZN34_INTERNAL_80344e1b_4_k_cu_4d57ee824cuda3std3__45__cpo6cbeginE:
	.zero		1
	.type		_ZN34_INTERNAL_80344e1b_4_k_cu_4d57ee824cuda3std6ranges3__45__cpo6cbeginE,@object
	.size		_ZN34_INTERNAL_80344e1b_4_k_cu_4d57ee824cuda3std6ranges3__45__cpo6cbeginE,(_ZN34_INTERNAL_80344e1b_4_k_cu_4d57ee826thrust24THRUST_300001_SM_1000_NS12placeholders2_7E - _ZN34_INTERNAL_80344e1b_4_k_cu_4d57ee824cuda3std6ranges3__45__cpo6cbeginE)
_ZN34_INTERNAL_80344e1b_4_k_cu_4d57ee824cuda3std6ranges3__45__cpo6cbeginE:
	.zero		1
	.type		_ZN34_INTERNAL_80344e1b_4_k_cu_4d57ee826thrust24THRUST_300001_SM_1000_NS12placeholders2_7E,@object
	.size		_ZN34_INTERNAL_80344e1b_4_k_cu_4d57ee826thrust24THRUST_300001_SM_1000_NS12placeholders2_7E,(_ZN34_INTERNAL_80344e1b_4_k_cu_4d57ee824cuda3std3__45__cpo7crbeginE - _ZN34_INTERNAL_80344e1b_4_k_cu_4d57ee826thrust24THRUST_300001_SM_1000_NS12placeholders2_7E)
_ZN34_INTERNAL_80344e1b_4_k_cu_4d57ee826thrust24THRUST_300001_SM_1000_NS12placeholders2_7E:
	.zero		1
	.type		_ZN34_INTERNAL_80344e1b_4_k_cu_4d57ee824cuda3std3__45__cpo7crbeginE,@object
	.size		_ZN34_INTERNAL_80344e1b_4_k_cu_4d57ee824cuda3std3__45__cpo7crbeginE,(_ZN34_INTERNAL_80344e1b_4_k_cu_4d57ee824cuda3std6ranges3__45__cpo4nextE - _ZN34_INTERNAL_80344e1b_4_k_cu_4d57ee824cuda3std3__45__cpo7crbeginE)
_ZN34_INTERNAL_80344e1b_4_k_cu_4d57ee824cuda3std3__45__cpo7crbeginE:
	.zero		1
	.type		_ZN34_INTERNAL_80344e1b_4_k_cu_4d57ee824cuda3std6ranges3__45__cpo4nextE,@object
	.size		_ZN34_INTERNAL_80344e1b_4_k_cu_4d57ee824cuda3std6ranges3__45__cpo4nextE,(_ZN34_INTERNAL_80344e1b_4_k_cu_4d57ee824cuda3std6ranges3__45__cpo4swapE - _ZN34_INTERNAL_80344e1b_4_k_cu_4d57ee824cuda3std6ranges3__45__cpo4nextE)
_ZN34_INTERNAL_80344e1b_4_k_cu_4d57ee824cuda3std6ranges3__45__cpo4nextE:
	.zero		1
	.type		_ZN34_INTERNAL_80344e1b_4_k_cu_4d57ee824cuda3std6ranges3__45__cpo4swapE,@object
	.size		_ZN34_INTERNAL_80344e1b_4_k_cu_4d57ee824cuda3std6ranges3__45__cpo4swapE,(_ZN34_INTERNAL_80344e1b_4_k_cu_4d57ee826thrust24THRUST_300001_SM_1000_NS8cuda_cub10par_nosyncE - _ZN34_INTERNAL_80344e1b_4_k_cu_4d57ee824cuda3std6ranges3__45__cpo4swapE)
_ZN34_INTERNAL_80344e1b_4_k_cu_4d57ee824cuda3std6ranges3__45__cpo4swapE:
	.zero		1
	.type		_ZN34_INTERNAL_80344e1b_4_k_cu_4d57ee826thrust24THRUST_300001_SM_1000_NS8cuda_cub10par_nosyncE,@object
	.size		_ZN34_INTERNAL_80344e1b_4_k_cu_4d57ee826thrust24THRUST_300001_SM_1000_NS8cuda_cub10par_nosyncE,(_ZN34_INTERNAL_80344e1b_4_k_cu_4d57ee826thrust24THRUST_300001_SM_1000_NS12placeholders2_9E - _ZN34_INTERNAL_80344e1b_4_k_cu_4d57ee826thrust24THRUST_300001_SM_1000_NS8cuda_cub10par_nosyncE)
_ZN34_INTERNAL_80344e1b_4_k_cu_4d57ee826thrust24THRUST_300001_SM_1000_NS8cuda_cub10par_nosyncE:
	.zero		1
	.type		_ZN34_INTERNAL_80344e1b_4_k_cu_4d57ee826thrust24THRUST_300001_SM_1000_NS12placeholders2_9E,@object
	.size		_ZN34_INTERNAL_80344e1b_4_k_cu_4d57ee826thrust24THRUST_300001_SM_1000_NS12placeholders2_9E,(_ZN34_INTERNAL_80344e1b_4_k_cu_4d57ee824cuda3std3__436_GLOBAL__N__80344e1b_4_k_cu_4d57ee826ignoreE - _ZN34_INTERNAL_80344e1b_4_k_cu_4d57ee826thrust24THRUST_300001_SM_1000_NS12placeholders2_9E)
_ZN34_INTERNAL_80344e1b_4_k_cu_4d57ee826thrust24THRUST_300001_SM_1000_NS12placeholders2_9E:
	.zero		1
	.type		_ZN34_INTERNAL_80344e1b_4_k_cu_4d57ee824cuda3std3__436_GLOBAL__N__80344e1b_4_k_cu_4d57ee826ignoreE,@object
	.size		_ZN34_INTERNAL_80344e1b_4_k_cu_4d57ee824cuda3std3__436_GLOBAL__N__80344e1b_4_k_cu_4d57ee826ignoreE,(_ZN34_INTERNAL_80344e1b_4_k_cu_4d57ee824cuda3std6ranges3__45__cpo4dataE - _ZN34_INTERNAL_80344e1b_4_k_cu_4d57ee824cuda3std3__436_GLOBAL__N__80344e1b_4_k_cu_4d57ee826ignoreE)
_ZN34_INTERNAL_80344e1b_4_k_cu_4d57ee824cuda3std3__436_GLOBAL__N__80344e1b_4_k_cu_4d57ee826ignoreE:
	.zero		1
	.type		_ZN34_INTERNAL_80344e1b_4_k_cu_4d57ee824cuda3std6ranges3__45__cpo4dataE,@object
	.size		_ZN34_INTERNAL_80344e1b_4_k_cu_4d57ee824cuda3std6ranges3__45__cpo4dataE,(_ZN34_INTERNAL_80344e1b_4_k_cu_4d57ee826thrust24THRUST_300001_SM_1000_NS12placeholders2_1E - _ZN34_INTERNAL_80344e1b_4_k_cu_4d57ee824cuda3std6ranges3__45__cpo4dataE)
_ZN34_INTERNAL_80344e1b_4_k_cu_4d57ee824cuda3std6ranges3__45__cpo4dataE:
	.zero		1
	.type		_ZN34_INTERNAL_80344e1b_4_k_cu_4d57ee826thrust24THRUST_300001_SM_1000_NS12placeholders2_1E,@object
	.size		_ZN34_INTERNAL_80344e1b_4_k_cu_4d57ee826thrust24THRUST_300001_SM_1000_NS12placeholders2_1E,(_ZN34_INTERNAL_80344e1b_4_k_cu_4d57ee824cuda3std3__45__cpo5beginE - _ZN34_INTERNAL_80344e1b_4_k_cu_4d57ee826thrust24THRUST_300001_SM_1000_NS12placeholders2_1E)
_ZN34_INTERNAL_80344e1b_4_k_cu_4d57ee826thrust24THRUST_300001_SM_1000_NS12placeholders2_1E:
	.zero		1
	.type		_ZN34_INTERNAL_80344e1b_4_k_cu_4d57ee824cuda3std3__45__cpo5beginE,@object
	.size		_ZN34_INTERNAL_80344e1b_4_k_cu_4d57ee824cuda3std3__45__cpo5beginE,(_ZN34_INTERNAL_80344e1b_4_k_cu_4d57ee824cuda3std6ranges3__45__cpo5beginE - _ZN34_INTERNAL_80344e1b_4_k_cu_4d57ee824cuda3std3__45__cpo5beginE)
_ZN34_INTERNAL_80344e1b_4_k_cu_4d57ee824cuda3std3__45__cpo5beginE:
	.zero		1
	.type		_ZN34_INTERNAL_80344e1b_4_k_cu_4d57ee824cuda3std6ranges3__45__cpo5beginE,@object
	.size		_ZN34_INTERNAL_80344e1b_4_k_cu_4d57ee824cuda3std6ranges3__45__cpo5beginE,(_ZN34_INTERNAL_80344e1b_4_k_cu_4d57ee826thrust24THRUST_300001_SM_1000_NS12placeholders2_5E - _ZN34_INTERNAL_80344e1b_4_k_cu_4d57ee824cuda3std6ranges3__45__cpo5beginE)
_ZN34_INTERNAL_80344e1b_4_k_cu_4d57ee824cuda3std6ranges3__45__cpo5beginE:
	.zero		1
	.type		_ZN34_INTERNAL_80344e1b_4_k_cu_4d57ee826thrust24THRUST_300001_SM_1000_NS12placeholders2_5E,@object
	.size		_ZN34_INTERNAL_80344e1b_4_k_cu_4d57ee826thrust24THRUST_300001_SM_1000_NS12placeholders2_5E,(_ZN34_INTERNAL_80344e1b_4_k_cu_4d57ee824cuda3std3__45__cpo6rbeginE - _ZN34_INTERNAL_80344e1b_4_k_cu_4d57ee826thrust24THRUST_300001_SM_1000_NS12placeholders2_5E)
_ZN34_INTERNAL_80344e1b_4_k_cu_4d57ee826thrust24THRUST_300001_SM_1000_NS12placeholders2_5E:
	.zero		1
	.type		_ZN34_INTERNAL_80344e1b_4_k_cu_4d57ee824cuda3std3__45__cpo6rbeginE,@object
	.size		_ZN34_INTERNAL_80344e1b_4_k_cu_4d57ee824cuda3std3__45__cpo6rbeginE,(_ZN34_INTERNAL_80344e1b_4_k_cu_4d57ee824cuda3std6ranges3__45__cpo7advanceE - _ZN34_INTERNAL_80344e1b_4_k_cu_4d57ee824cuda3std3__45__cpo6rbeginE)
_ZN34_INTERNAL_80344e1b_4_k_cu_4d57ee824cuda3std3__45__cpo6rbeginE:
	.zero		1
	.type		_ZN34_INTERNAL_80344e1b_4_k_cu_4d57ee824cuda3std6ranges3__45__cpo7advanceE,@object
	.size		_ZN34_INTERNAL_80344e1b_4_k_cu_4d57ee824cuda3std6ranges3__45__cpo7advanceE,(_ZN34_INTERNAL_80344e1b_4_k_cu_4d57ee824cuda3std3__47nulloptE - _ZN34_INTERNAL_80344e1b_4_k_cu_4d57ee824cuda3std6ranges3__45__cpo7advanceE)
_ZN34_INTERNAL_80344e1b_4_k_cu_4d57ee824cuda3std6ranges3__45__cpo7advanceE:
	.zero		1
	.type		_ZN34_INTERNAL_80344e1b_4_k_cu_4d57ee824cuda3std3__47nulloptE,@object
	.size		_ZN34_INTERNAL_80344e1b_4_k_cu_4d57ee824cuda3std3__47nulloptE,(_ZN34_INTERNAL_80344e1b_4_k_cu_4d57ee824cuda3std6ranges3__45__cpo8distanceE - _ZN34_INTERNAL_80344e1b_4_k_cu_4d57ee824cuda3std3__47nulloptE)
_ZN34_INTERNAL_80344e1b_4_k_cu_4d57ee824cuda3std3__47nulloptE:
	.zero		1
	.type		_ZN34_INTERNAL_80344e1b_4_k_cu_4d57ee824cuda3std6ranges3__45__cpo8distanceE,@object
	.size		_ZN34_INTERNAL_80344e1b_4_k_cu_4d57ee824cuda3std6ranges3__45__cpo8distanceE,(_ZN34_INTERNAL_80344e1b_4_k_cu_4d57ee826thrust24THRUST_300001_SM_1000_NS12placeholders3_10E - _ZN34_INTERNAL_80344e1b_4_k_cu_4d57ee824cuda3std6ranges3__45__cpo8distanceE)
_ZN34_INTERNAL_80344e1b_4_k_cu_4d57ee824cuda3std6ranges3__45__cpo8distanceE:
	.zero		1
	.type		_ZN34_INTERNAL_80344e1b_4_k_cu_4d57ee826thrust24THRUST_300001_SM_1000_NS12placeholders3_10E,@object
	.size		_ZN34_INTERNAL_80344e1b_4_k_cu_4d57ee826thrust24THRUST_300001_SM_1000_NS12placeholders3_10E,(_ZN34_INTERNAL_80344e1b_4_k_cu_4d57ee824cuda3std3__419piecewise_constructE - _ZN34_INTERNAL_80344e1b_4_k_cu_4d57ee826thrust24THRUST_300001_SM_1000_NS12placeholders3_10E)
_ZN34_INTERNAL_80344e1b_4_k_cu_4d57ee826thrust24THRUST_300001_SM_1000_NS12placeholders3_10E:
	.zero		1
	.type		_ZN34_INTERNAL_80344e1b_4_k_cu_4d57ee824cuda3std3__419piecewise_constructE,@object
	.size		_ZN34_INTERNAL_80344e1b_4_k_cu_4d57ee824cuda3std3__419piecewise_constructE,(_ZN34_INTERNAL_80344e1b_4_k_cu_4d57ee824cuda3std6ranges3__45__cpo5cdataE - _ZN34_INTERNAL_80344e1b_4_k_cu_4d57ee824cuda3std3__419piecewise_constructE)
_ZN34_INTERNAL_80344e1b_4_k_cu_4d57ee824cuda3std3__419piecewise_constructE:
	.zero		1
	.type		_ZN34_INTERNAL_80344e1b_4_k_cu_4d57ee824cuda3std6ranges3__45__cpo5cdataE,@object
	.size		_ZN34_INTERNAL_80344e1b_4_k_cu_4d57ee824cuda3std6ranges3__45__cpo5cdataE,(_ZN34_INTERNAL_80344e1b_4_k_cu_4d57ee826thrust24THRUST_300001_SM_1000_NS12placeholders2_2E - _ZN34_INTERNAL_80344e1b_4_k_cu_4d57ee824cuda3std6ranges3__45__cpo5cdataE)
_ZN34_INTERNAL_80344e1b_4_k_cu_4d57ee824cuda3std6ranges3__45__cpo5cdataE:
	.zero		1
	.type		_ZN34_INTERNAL_80344e1b_4_k_cu_4d57ee826thrust24THRUST_300001_SM_1000_NS12placeholders2_2E,@object
	.size		_ZN34_INTERNAL_80344e1b_4_k_cu_4d57ee826thrust24THRUST_300001_SM_1000_NS12placeholders2_2E,(_ZN34_INTERNAL_80344e1b_4_k_cu_4d57ee824cuda3std3__45__cpo3endE - _ZN34_INTERNAL_80344e1b_4_k_cu_4d57ee826thrust24THRUST_300001_SM_1000_NS12placeholders2_2E)
_ZN34_INTERNAL_80344e1b_4_k_cu_4d57ee826thrust24THRUST_300001_SM_1000_NS12placeholders2_2E:
	.zero		1
	.type		_ZN34_INTERNAL_80344e1b_4_k_cu_4d57ee824cuda3std3__45__cpo3endE,@object
	.size		_ZN34_INTERNAL_80344e1b_4_k_cu_4d57ee824cuda3std3__45__cpo3endE,(_ZN34_INTERNAL_80344e1b_4_k_cu_4d57ee824cuda3std6ranges3__45__cpo3endE - _ZN34_INTERNAL_80344e1b_4_k_cu_4d57ee824cuda3std3__45__cpo3endE)
_ZN34_INTERNAL_80344e1b_4_k_cu_4d57ee824cuda3std3__45__cpo3endE:
	.zero		1
	.type		_ZN34_INTERNAL_80344e1b_4_k_cu_4d57ee824cuda3std6ranges3__45__cpo3endE,@object
	.size		_ZN34_INTERNAL_80344e1b_4_k_cu_4d57ee824cuda3std6ranges3__45__cpo3endE,(_ZN34_INTERNAL_80344e1b_4_k_cu_4d57ee826thrust24THRUST_300001_SM_1000_NS12placeholders2_6E - _ZN34_INTERNAL_80344e1b_4_k_cu_4d57ee824cuda3std6ranges3__45__cpo3endE)
_ZN34_INTERNAL_80344e1b_4_k_cu_4d57ee824cuda3std6ranges3__45__cpo3endE:
	.zero		1
	.type		_ZN34_INTERNAL_80344e1b_4_k_cu_4d57ee826thrust24THRUST_300001_SM_1000_NS12placeholders2_6E,@object
	.size		_ZN34_INTERNAL_80344e1b_4_k_cu_4d57ee826thrust24THRUST_300001_SM_1000_NS12placeholders2_6E,(_ZN34_INTERNAL_80344e1b_4_k_cu_4d57ee824cuda3std3__45__cpo4rendE - _ZN34_INTERNAL_80344e1b_4_k_cu_4d57ee826thrust24THRUST_300001_SM_1000_NS12placeholders2_6E)
_ZN34_INTERNAL_80344e1b_4_k_cu_4d57ee826thrust24THRUST_300001_SM_1000_NS12placeholders2_6E:
	.zero		1
	.type		_ZN34_INTERNAL_80344e1b_4_k_cu_4d57ee824cuda3std3__45__cpo4rendE,@object
	.size		_ZN34_INTERNAL_80344e1b_4_k_cu_4d57ee824cuda3std3__45__cpo4rendE,(_ZN34_INTERNAL_80344e1b_4_k_cu_4d57ee824cuda3std6ranges3__45__cpo9iter_swapE - _ZN34_INTERNAL_80344e1b_4_k_cu_4d57ee824cuda3std3__45__cpo4rendE)
_ZN34_INTERNAL_80344e1b_4_k_cu_4d57ee824cuda3std3__45__cpo4rendE:
	.zero		1
	.type		_ZN34_INTERNAL_80344e1b_4_k_cu_4d57ee824cuda3std6ranges3__45__cpo9iter_swapE,@object
	.size		_ZN34_INTERNAL_80344e1b_4_k_cu_4d57ee824cuda3std6ranges3__45__cpo9iter_swapE,(_ZN34_INTERNAL_80344e1b_4_k_cu_4d57ee824cuda3std3__48unexpectE - _ZN34_INTERNAL_80344e1b_4_k_cu_4d57ee824cuda3std6ranges3__45__cpo9iter_swapE)
_ZN34_INTERNAL_80344e1b_4_k_cu_4d57ee824cuda3std6ranges3__45__cpo9iter_swapE:
	.zero		1
	.type		_ZN34_INTERNAL_80344e1b_4_k_cu_4d57ee824cuda3std3__48unexpectE,@object
	.size		_ZN34_INTERNAL_80344e1b_4_k_cu_4d57ee824cuda3std3__48unexpectE,(_ZN34_INTERNAL_80344e1b_4_k_cu_4d57ee826thrust24THRUST_300001_SM_1000_NS8cuda_cub3parE - _ZN34_INTERNAL_80344e1b_4_k_cu_4d57ee824cuda3std3__48unexpectE)
_ZN34_INTERNAL_80344e1b_4_k_cu_4d57ee824cuda3std3__48unexpectE:
	.zero		1
	.type		_ZN34_INTERNAL_80344e1b_4_k_cu_4d57ee826thrust24THRUST_300001_SM_1000_NS8cuda_cub3parE,@object
	.size		_ZN34_INTERNAL_80344e1b_4_k_cu_4d57ee826thrust24THRUST_300001_SM_1000_NS8cuda_cub3parE,(_ZN34_INTERNAL_80344e1b_4_k_cu_4d57ee826thrust24THRUST_300001_SM_1000_NS12placeholders2_4E - _ZN34_INTERNAL_80344e1b_4_k_cu_4d57ee826thrust24THRUST_300001_SM_1000_NS8cuda_cub3parE)
_ZN34_INTERNAL_80344e1b_4_k_cu_4d57ee826thrust24THRUST_300001_SM_1000_NS8cuda_cub3parE:
	.zero		1
	.type		_ZN34_INTERNAL_80344e1b_4_k_cu_4d57ee826thrust24THRUST_300001_SM_1000_NS12placeholders2_4E,@object
	.size		_ZN34_INTERNAL_80344e1b_4_k_cu_4d57ee826thrust24THRUST_300001_SM_1000_NS12placeholders2_4E,(_ZN34_INTERNAL_80344e1b_4_k_cu_4d57ee824cuda3std3__45__cpo4cendE - _ZN34_INTERNAL_80344e1b_4_k_cu_4d57ee826thrust24THRUST_300001_SM_1000_NS12placeholders2_4E)
_ZN34_INTERNAL_80344e1b_4_k_cu_4d57ee826thrust24THRUST_300001_SM_1000_NS12placeholders2_4E:
	.zero		1
	.type		_ZN34_INTERNAL_80344e1b_4_k_cu_4d57ee824cuda3std3__45__cpo4cendE,@object
	.size		_ZN34_INTERNAL_80344e1b_4_k_cu_4d57ee824cuda3std3__45__cpo4cendE,(_ZN34_INTERNAL_80344e1b_4_k_cu_4d57ee824cuda3std6ranges3__45__cpo4cendE - _ZN34_INTERNAL_80344e1b_4_k_cu_4d57ee824cuda3std3__45__cpo4cendE)
_ZN34_INTERNAL_80344e1b_4_k_cu_4d57ee824cuda3std3__45__cpo4cendE:
	.zero		1
	.type		_ZN34_INTERNAL_80344e1b_4_k_cu_4d57ee824cuda3std6ranges3__45__cpo4cendE,@object
	.size		_ZN34_INTERNAL_80344e1b_4_k_cu_4d57ee824cuda3std6ranges3__45__cpo4cendE,(_ZN34_INTERNAL_80344e1b_4_k_cu_4d57ee824cuda3std3__420unreachable_sentinelE - _ZN34_INTERNAL_80344e1b_4_k_cu_4d57ee824cuda3std6ranges3__45__cpo4cendE)
_ZN34_INTERNAL_80344e1b_4_k_cu_4d57ee824cuda3std6ranges3__45__cpo4cendE:
	.zero		1
	.type		_ZN34_INTERNAL_80344e1b_4_k_cu_4d57ee824cuda3std3__420unreachable_sentinelE,@object
	.size		_ZN34_INTERNAL_80344e1b_4_k_cu_4d57ee824cuda3std3__420unreachable_sentinelE,(_ZN34_INTERNAL_80344e1b_4_k_cu_4d57ee824cuda3std6ranges3__45__cpo5ssizeE - _ZN34_INTERNAL_80344e1b_4_k_cu_4d57ee824cuda3std3__420unreachable_sentinelE)
_ZN34_INTERNAL_80344e1b_4_k_cu_4d57ee824cuda3std3__420unreachable_sentinelE:
	.zero		1
	.type		_ZN34_INTERNAL_80344e1b_4_k_cu_4d57ee824cuda3std6ranges3__45__cpo5ssizeE,@object
	.size		_ZN34_INTERNAL_80344e1b_4_k_cu_4d57ee824cuda3std6ranges3__45__cpo5ssizeE,(_ZN34_INTERNAL_80344e1b_4_k_cu_4d57ee826thrust24THRUST_300001_SM_1000_NS12placeholders2_8E - _ZN34_INTERNAL_80344e1b_4_k_cu_4d57ee824cuda3std6ranges3__45__cpo5ssizeE)
_ZN34_INTERNAL_80344e1b_4_k_cu_4d57ee824cuda3std6ranges3__45__cpo5ssizeE:
	.zero		1
	.type		_ZN34_INTERNAL_80344e1b_4_k_cu_4d57ee826thrust24THRUST_300001_SM_1000_NS12placeholders2_8E,@object
	.size		_ZN34_INTERNAL_80344e1b_4_k_cu_4d57ee826thrust24THRUST_300001_SM_1000_NS12placeholders2_8E,(_ZN34_INTERNAL_80344e1b_4_k_cu_4d57ee824cuda3std3__45__cpo5crendE - _ZN34_INTERNAL_80344e1b_4_k_cu_4d57ee826thrust24THRUST_300001_SM_1000_NS12placeholders2_8E)
_ZN34_INTERNAL_80344e1b_4_k_cu_4d57ee826thrust24THRUST_300001_SM_1000_NS12placeholders2_8E:
	.zero		1
	.type		_ZN34_INTERNAL_80344e1b_4_k_cu_4d57ee824cuda3std3__45__cpo5crendE,@object
	.size		_ZN34_INTERNAL_80344e1b_4_k_cu_4d57ee824cuda3std3__45__cpo5crendE,(_ZN34_INTERNAL_80344e1b_4_k_cu_4d57ee824cuda3std6ranges3__45__cpo4prevE - _ZN34_INTERNAL_80344e1b_4_k_cu_4d57ee824cuda3std3__45__cpo5crendE)
_ZN34_INTERNAL_80344e1b_4_k_cu_4d57ee824cuda3std3__45__cpo5crendE:
	.zero		1
	.type		_ZN34_INTERNAL_80344e1b_4_k_cu_4d57ee824cuda3std6ranges3__45__cpo4prevE,@object
	.size		_ZN34_INTERNAL_80344e1b_4_k_cu_4d57ee824cuda3std6ranges3__45__cpo4prevE,(_ZN34_INTERNAL_80344e1b_4_k_cu_4d57ee824cuda3std6ranges3__45__cpo9iter_moveE - _ZN34_INTERNAL_80344e1b_4_k_cu_4d57ee824cuda3std6ranges3__45__cpo4prevE)
_ZN34_INTERNAL_80344e1b_4_k_cu_4d57ee824cuda3std6ranges3__45__cpo4prevE:
	.zero		1
	.type		_ZN34_INTERNAL_80344e1b_4_k_cu_4d57ee824cuda3std6ranges3__45__cpo9iter_moveE,@object
	.size		_ZN34_INTERNAL_80344e1b_4_k_cu_4d57ee824cuda3std6ranges3__45__cpo9iter_moveE,(_ZN34_INTERNAL_80344e1b_4_k_cu_4d57ee826thrust24THRUST_300001_SM_1000_NS6system6detail10sequential3seqE - _ZN34_INTERNAL_80344e1b_4_k_cu_4d57ee824cuda3std6ranges3__45__cpo9iter_moveE)
_ZN34_INTERNAL_80344e1b_4_k_cu_4d57ee824cuda3std6ranges3__45__cpo9iter_moveE:
	.zero		1
	.type		_ZN34_INTERNAL_80344e1b_4_k_cu_4d57ee826thrust24THRUST_300001_SM_1000_NS6system6detail10sequential3seqE,@object
	.size		_ZN34_INTERNAL_80344e1b_4_k_cu_4d57ee826thrust24THRUST_300001_SM_1000_NS6system6detail10sequential3seqE,(.L_32 - _ZN34_INTERNAL_80344e1b_4_k_cu_4d57ee826thrust24THRUST_300001_SM_1000_NS6system6detail10sequential3seqE)
_ZN34_INTERNAL_80344e1b_4_k_cu_4d57ee826thrust24THRUST_300001_SM_1000_NS6system6detail10sequential3seqE:
	.zero		1
.L_32:


//--------------------- .nv.shared._Z6kernelILi32EEvPdS0_ii --------------------------
	.section	.nv.shared._Z6kernelILi32EEvPdS0_ii,"aw",@nobits
	.sectionflags	@""
	.align	8
.nv.shared._Z6kernelILi32EEvPdS0_ii:
	.zero		9472


//--------------------- .nv.constant0._ZN3cub18CUB_300001_SM_10006detail8for_each13static_kernelINS2_12policy_hub_t12policy_500_tEmN6thrust24THRUST_300001_SM_1000_NS8cuda_cub20__uninitialized_fill7functorINS7_10device_ptrIdEEdEEEEvT0_T1_ --------------------------
	.section	.nv.constant0._ZN3cub18CUB_300001_SM_10006detail8for_each13static_kernelINS2_12policy_hub_t12policy_500_tEmN6thrust24THRUST_300001_SM_1000_NS8cuda_cub20__uninitialized_fill7functorINS7_10device_ptrIdEEdEEEEvT0_T1_,"a",@progbits
	.sectionflags	@""
	.align	4
.nv.constant0._ZN3cub18CUB_300001_SM_10006detail8for_each13static_kernelINS2_12policy_hub_t12policy_500_tEmN6thrust24THRUST_300001_SM_1000_NS8cuda_cub20__uninitialized_fill7functorINS7_10device_ptrIdEEdEEEEvT0_T1_:
	.zero		920


//--------------------- .nv.constant0._ZN3cub18CUB_300001_SM_10006detail11EmptyKernelIvEEvv --------------------------
	.section	.nv.constant0._ZN3cub18CUB_300001_SM_10006detail11EmptyKernelIvEEvv,"a",@progbits
	.sectionflags	@""
	.align	4
.nv.constant0._ZN3cub18CUB_300001_SM_10006detail11EmptyKernelIvEEvv:
	.zero		896


//--------------------- .nv.constant0._Z6kernelILi32EEvPdS0_ii --------------------------
	.section	.nv.constant0._Z6kernelILi32EEvPdS0_ii,"a",@progbits
	.sectionflags	@""
	.align	4
.nv.constant0._Z6kernelILi32EEvPdS0_ii:
	.zero		920


//--------------------- .nv.constant0._Z7kernel2PdS_ii --------------------------
	.section	.nv.constant0._Z7kernel2PdS_ii,"a",@progbits
	.sectionflags	@""
	.align	4
.nv.constant0._Z7kernel2PdS_ii:
	.zero		920


//--------------------- SYMBOLS --------------------------

	.type		.nv.reservedSmem.offset0,@object
	.size		.nv.reservedSmem.offset0,0x4
	.type		.nv.reservedSmem.cap,@object
	.size		.nv.reservedSmem.cap,0x4
	.type		__assertfail,@function
